//
// Generated by NVIDIA NVVM Compiler
//
// Compiler Build ID: CL-36424714
// Cuda compilation tools, release 13.0, V13.0.88
// Based on NVVM 20.0.0
//

.version 9.0
.target sm_100
.address_size 64

	// .globl	_Z7prescanPiS_i
.extern .func  (.param .b32 func_retval0) vprintf
(
	.param .b64 vprintf_param_0,
	.param .b64 vprintf_param_1
)
;
// _ZZ13cub_scan_testvE10IndirectJ1 has been demoted
// _ZZ13cub_scan_testvE10IndirectJ2 has been demoted
.global .align 1 .b8 _ZN34_INTERNAL_d728f2c0_4_k_cu_a6c175344cuda3std3__45__cpo5beginE[1];
.global .align 1 .b8 _ZN34_INTERNAL_d728f2c0_4_k_cu_a6c175344cuda3std3__45__cpo3endE[1];
.global .align 1 .b8 _ZN34_INTERNAL_d728f2c0_4_k_cu_a6c175344cuda3std3__45__cpo6cbeginE[1];
.global .align 1 .b8 _ZN34_INTERNAL_d728f2c0_4_k_cu_a6c175344cuda3std3__45__cpo4cendE[1];
.global .align 1 .b8 _ZN34_INTERNAL_d728f2c0_4_k_cu_a6c175344cuda3std3__45__cpo6rbeginE[1];
.global .align 1 .b8 _ZN34_INTERNAL_d728f2c0_4_k_cu_a6c175344cuda3std3__45__cpo4rendE[1];
.global .align 1 .b8 _ZN34_INTERNAL_d728f2c0_4_k_cu_a6c175344cuda3std3__45__cpo7crbeginE[1];
.global .align 1 .b8 _ZN34_INTERNAL_d728f2c0_4_k_cu_a6c175344cuda3std3__45__cpo5crendE[1];
.global .align 1 .b8 _ZN34_INTERNAL_d728f2c0_4_k_cu_a6c175344cuda3std3__436_GLOBAL__N__d728f2c0_4_k_cu_a6c175346ignoreE[1];
.global .align 1 .b8 _ZN34_INTERNAL_d728f2c0_4_k_cu_a6c175344cuda3std3__419piecewise_constructE[1];
.global .align 1 .b8 _ZN34_INTERNAL_d728f2c0_4_k_cu_a6c175344cuda3std3__48in_placeE[1];
.global .align 1 .b8 _ZN34_INTERNAL_d728f2c0_4_k_cu_a6c175344cuda3std3__420unreachable_sentinelE[1];
.global .align 1 .b8 _ZN34_INTERNAL_d728f2c0_4_k_cu_a6c175344cuda3std3__47nulloptE[1];
.global .align 1 .b8 _ZN34_INTERNAL_d728f2c0_4_k_cu_a6c175344cuda3std3__48unexpectE[1];
.global .align 1 .b8 _ZN34_INTERNAL_d728f2c0_4_k_cu_a6c175344cuda3std6ranges3__45__cpo4swapE[1];
.global .align 1 .b8 _ZN34_INTERNAL_d728f2c0_4_k_cu_a6c175344cuda3std6ranges3__45__cpo9iter_moveE[1];
.global .align 1 .b8 _ZN34_INTERNAL_d728f2c0_4_k_cu_a6c175344cuda3std6ranges3__45__cpo5beginE[1];
.global .align 1 .b8 _ZN34_INTERNAL_d728f2c0_4_k_cu_a6c175344cuda3std6ranges3__45__cpo3endE[1];
.global .align 1 .b8 _ZN34_INTERNAL_d728f2c0_4_k_cu_a6c175344cuda3std6ranges3__45__cpo6cbeginE[1];
.global .align 1 .b8 _ZN34_INTERNAL_d728f2c0_4_k_cu_a6c175344cuda3std6ranges3__45__cpo4cendE[1];
.global .align 1 .b8 _ZN34_INTERNAL_d728f2c0_4_k_cu_a6c175344cuda3std6ranges3__45__cpo7advanceE[1];
.global .align 1 .b8 _ZN34_INTERNAL_d728f2c0_4_k_cu_a6c175344cuda3std6ranges3__45__cpo9iter_swapE[1];
.global .align 1 .b8 _ZN34_INTERNAL_d728f2c0_4_k_cu_a6c175344cuda3std6ranges3__45__cpo4nextE[1];
.global .align 1 .b8 _ZN34_INTERNAL_d728f2c0_4_k_cu_a6c175344cuda3std6ranges3__45__cpo4prevE[1];
.global .align 1 .b8 _ZN34_INTERNAL_d728f2c0_4_k_cu_a6c175344cuda3std6ranges3__45__cpo4dataE[1];
.global .align 1 .b8 _ZN34_INTERNAL_d728f2c0_4_k_cu_a6c175344cuda3std6ranges3__45__cpo5cdataE[1];
.global .align 1 .b8 _ZN34_INTERNAL_d728f2c0_4_k_cu_a6c175344cuda3std6ranges3__45__cpo4sizeE[1];
.global .align 1 .b8 _ZN34_INTERNAL_d728f2c0_4_k_cu_a6c175344cuda3std6ranges3__45__cpo5ssizeE[1];
.global .align 1 .b8 _ZN34_INTERNAL_d728f2c0_4_k_cu_a6c175344cuda3std6ranges3__45__cpo8distanceE[1];
.global .align 1 .b8 _ZN34_INTERNAL_d728f2c0_4_k_cu_a6c175346thrust24THRUST_300001_SM_1000_NS6system6detail10sequential3seqE[1];
.global .align 1 .b8 _ZN34_INTERNAL_d728f2c0_4_k_cu_a6c175346thrust24THRUST_300001_SM_1000_NS12placeholders2_1E[1];
.global .align 1 .b8 _ZN34_INTERNAL_d728f2c0_4_k_cu_a6c175346thrust24THRUST_300001_SM_1000_NS12placeholders2_2E[1];
.global .align 1 .b8 _ZN34_INTERNAL_d728f2c0_4_k_cu_a6c175346thrust24THRUST_300001_SM_1000_NS12placeholders2_3E[1];
.global .align 1 .b8 _ZN34_INTERNAL_d728f2c0_4_k_cu_a6c175346thrust24THRUST_300001_SM_1000_NS12placeholders2_4E[1];
.global .align 1 .b8 _ZN34_INTERNAL_d728f2c0_4_k_cu_a6c175346thrust24THRUST_300001_SM_1000_NS12placeholders2_5E[1];
.global .align 1 .b8 _ZN34_INTERNAL_d728f2c0_4_k_cu_a6c175346thrust24THRUST_300001_SM_1000_NS12placeholders2_6E[1];
.global .align 1 .b8 _ZN34_INTERNAL_d728f2c0_4_k_cu_a6c175346thrust24THRUST_300001_SM_1000_NS12placeholders2_7E[1];
.global .align 1 .b8 _ZN34_INTERNAL_d728f2c0_4_k_cu_a6c175346thrust24THRUST_300001_SM_1000_NS12placeholders2_8E[1];
.global .align 1 .b8 _ZN34_INTERNAL_d728f2c0_4_k_cu_a6c175346thrust24THRUST_300001_SM_1000_NS12placeholders2_9E[1];
.global .align 1 .b8 _ZN34_INTERNAL_d728f2c0_4_k_cu_a6c175346thrust24THRUST_300001_SM_1000_NS12placeholders3_10E[1];
.extern .shared .align 16 .b8 temp[];
.global .align 1 .b8 $str[14] = {120, 65, 91, 37, 100, 93, 32, 61, 32, 37, 100, 32, 10};
.global .align 1 .b8 $str$1[7] = {37, 100, 32, 37, 100, 10};
.global .align 1 .b8 $str$2[13] = {65, 91, 37, 100, 93, 32, 61, 32, 37, 100, 32, 10};

.visible .entry _Z7prescanPiS_i(
	.param .u64 .ptr .align 1 _Z7prescanPiS_i_param_0,
	.param .u64 .ptr .align 1 _Z7prescanPiS_i_param_1,
	.param .u32 _Z7prescanPiS_i_param_2
)
{
	.local .align 8 .b8 	__local_depot0[8];
	.reg .b64 	%SP;
	.reg .b64 	%SPL;
	.reg .pred 	%p<8>;
	.reg .b32 	%r<62>;
	.reg .b64 	%rd<13>;

	mov.u64 	%SPL, __local_depot0;
	cvta.local.u64 	%SP, %SPL;
	ld.param.u64 	%rd2, [_Z7prescanPiS_i_param_0];
	ld.param.u64 	%rd3, [_Z7prescanPiS_i_param_1];
	ld.param.u32 	%r15, [_Z7prescanPiS_i_param_2];
	cvta.to.global.u64 	%rd4, %rd3;
	mov.u32 	%r1, %tid.x;
	shl.b32 	%r2, %r1, 1;
	mul.wide.u32 	%rd5, %r2, 4;
	add.s64 	%rd1, %rd4, %rd5;
	ld.global.u32 	%r17, [%rd1];
	shl.b32 	%r18, %r1, 3;
	mov.u32 	%r19, temp;
	add.s32 	%r3, %r19, %r18;
	or.b32  	%r4, %r2, 1;
	ld.global.u32 	%r20, [%rd1+4];
	st.shared.v2.u32 	[%r3], {%r17, %r20};
	shr.s32 	%r57, %r15, 1;
	setp.lt.s32 	%p1, %r57, 1;
	mov.b32 	%r59, 1;
	@%p1 bra 	$L__BB0_5;
	mov.b32 	%r59, 1;
$L__BB0_2:
	bar.sync 	0;
	setp.ge.s32 	%p2, %r1, %r57;
	@%p2 bra 	$L__BB0_4;
	mul.lo.s32 	%r22, %r59, %r4;
	shl.b32 	%r23, %r22, 2;
	add.s32 	%r25, %r19, %r23;
	ld.shared.u32 	%r26, [%r25+-4];
	shl.b32 	%r27, %r59, 2;
	add.s32 	%r28, %r25, %r27;
	ld.shared.u32 	%r29, [%r28+-4];
	add.s32 	%r30, %r29, %r26;
	st.shared.u32 	[%r28+-4], %r30;
$L__BB0_4:
	shl.b32 	%r59, %r59, 1;
	shr.u32 	%r9, %r57, 1;
	setp.gt.u32 	%p3, %r57, 1;
	mov.u32 	%r57, %r9;
	@%p3 bra 	$L__BB0_2;
$L__BB0_5:
	setp.ne.s32 	%p4, %r1, 0;
	@%p4 bra 	$L__BB0_7;
	shl.b32 	%r31, %r15, 2;
	add.s32 	%r33, %r19, %r31;
	mov.b32 	%r34, 0;
	st.shared.u32 	[%r33+-4], %r34;
$L__BB0_7:
	setp.lt.s32 	%p5, %r15, 2;
	@%p5 bra 	$L__BB0_12;
	mov.b32 	%r60, 1;
$L__BB0_9:
	shr.u32 	%r59, %r59, 1;
	bar.sync 	0;
	setp.ge.u32 	%p6, %r1, %r60;
	@%p6 bra 	$L__BB0_11;
	mul.lo.s32 	%r36, %r59, %r4;
	shl.b32 	%r37, %r36, 2;
	add.s32 	%r39, %r19, %r37;
	ld.shared.u32 	%r40, [%r39+-4];
	shl.b32 	%r41, %r59, 2;
	add.s32 	%r42, %r39, %r41;
	ld.shared.u32 	%r43, [%r42+-4];
	st.shared.u32 	[%r39+-4], %r43;
	add.s32 	%r44, %r43, %r40;
	st.shared.u32 	[%r42+-4], %r44;
$L__BB0_11:
	shl.b32 	%r60, %r60, 1;
	setp.lt.s32 	%p7, %r60, %r15;
	@%p7 bra 	$L__BB0_9;
$L__BB0_12:
	add.u64 	%rd6, %SP, 0;
	add.u64 	%rd7, %SPL, 0;
	cvta.to.global.u64 	%rd8, %rd2;
	bar.sync 	0;
	ld.shared.v2.u32 	{%r45, %r46}, [%r3];
	ld.global.u32 	%r47, [%rd1];
	add.s32 	%r48, %r47, %r45;
	add.s64 	%rd10, %rd8, %rd5;
	st.global.u32 	[%rd10], %r48;
	ld.global.u32 	%r49, [%rd1+4];
	add.s32 	%r50, %r49, %r46;
	st.global.u32 	[%rd10+4], %r50;
	bar.sync 	0;
	ld.global.u32 	%r51, [%rd10];
	st.local.v2.u32 	[%rd7], {%r2, %r51};
	mov.u64 	%rd11, $str;
	cvta.global.u64 	%rd12, %rd11;
	{ // callseq 0, 0
	.param .b64 param0;
	st.param.b64 	[param0], %rd12;
	.param .b64 param1;
	st.param.b64 	[param1], %rd6;
	.param .b32 retval0;
	call.uni (retval0), 
	vprintf, 
	(
	param0, 
	param1
	);
	ld.param.b32 	%r52, [retval0];
	} // callseq 0
	ld.global.u32 	%r54, [%rd10+4];
	st.local.v2.u32 	[%rd7], {%r4, %r54};
	{ // callseq 1, 0
	.param .b64 param0;
	st.param.b64 	[param0], %rd12;
	.param .b64 param1;
	st.param.b64 	[param1], %rd6;
	.param .b32 retval0;
	call.uni (retval0), 
	vprintf, 
	(
	param0, 
	param1
	);
	ld.param.b32 	%r55, [retval0];
	} // callseq 1
	bar.sync 	0;
	ret;

}
	// .globl	_Z13cub_scan_testv
.visible .entry _Z13cub_scan_testv()
{
	.local .align 8 .b8 	__local_depot1[8];
	.reg .b64 	%SP;
	.reg .b64 	%SPL;
	.reg .pred 	%p<3>;
	.reg .b32 	%r<42>;
	.reg .b64 	%rd<5>;
	// demoted variable
	.shared .align 4 .b8 _ZZ13cub_scan_testvE10IndirectJ1[88];
	// demoted variable
	.shared .align 4 .b8 _ZZ13cub_scan_testvE10IndirectJ2[88];
	mov.u64 	%SPL, __local_depot1;
	cvta.local.u64 	%SP, %SPL;
	mov.u32 	%r1, %tid.x;
	setp.gt.u32 	%p1, %r1, 21;
	shl.b32 	%r3, %r1, 2;
	mov.u32 	%r4, _ZZ13cub_scan_testvE10IndirectJ1;
	add.s32 	%r2, %r4, %r3;
	@%p1 bra 	$L__BB1_2;
	shl.b32 	%r5, %r1, 1;
	or.b32  	%r6, %r5, 1;
	st.shared.u32 	[%r2], %r6;
$L__BB1_2:
	bar.sync 	0;
	setp.gt.u32 	%p2, %r1, 31;
	@%p2 bra 	$L__BB1_4;
	ld.shared.u32 	%r8, [%r2];
	mov.u32 	%r38, _ZZ13cub_scan_testvE10IndirectJ2;
	add.s32 	%r39, %r38, %r3;
	st.shared.u32 	[%r39], %r8;
	mov.b32 	%r9, 1;
	mov.b32 	%r34, 0;
	mov.b32 	%r36, -1;
	// begin inline asm
	{  .reg .s32 r0;  .reg .pred p;  shfl.sync.up.b32 r0|p, %r8, %r9, %r34, %r36;  @p add.s32 r0, r0, %r8;  mov.s32 %r7, r0;}
	// end inline asm
	st.shared.u32 	[%r39], %r7;
	mov.b32 	%r15, 2;
	// begin inline asm
	{  .reg .s32 r0;  .reg .pred p;  shfl.sync.up.b32 r0|p, %r7, %r15, %r34, %r36;  @p add.s32 r0, r0, %r7;  mov.s32 %r13, r0;}
	// end inline asm
	st.shared.u32 	[%r39], %r13;
	mov.b32 	%r21, 4;
	// begin inline asm
	{  .reg .s32 r0;  .reg .pred p;  shfl.sync.up.b32 r0|p, %r13, %r21, %r34, %r36;  @p add.s32 r0, r0, %r13;  mov.s32 %r19, r0;}
	// end inline asm
	st.shared.u32 	[%r39], %r19;
	mov.b32 	%r27, 8;
	// begin inline asm
	{  .reg .s32 r0;  .reg .pred p;  shfl.sync.up.b32 r0|p, %r19, %r27, %r34, %r36;  @p add.s32 r0, r0, %r19;  mov.s32 %r25, r0;}
	// end inline asm
	st.shared.u32 	[%r39], %r25;
	mov.b32 	%r33, 16;
	// begin inline asm
	{  .reg .s32 r0;  .reg .pred p;  shfl.sync.up.b32 r0|p, %r25, %r33, %r34, %r36;  @p add.s32 r0, r0, %r25;  mov.s32 %r31, r0;}
	// end inline asm
	st.shared.u32 	[%r39], %r31;
	add.u64 	%rd1, %SP, 0;
	add.u64 	%rd2, %SPL, 0;
	st.local.v2.u32 	[%rd2], {%r1, %r31};
	mov.u64 	%rd3, $str$1;
	cvta.global.u64 	%rd4, %rd3;
	{ // callseq 2, 0
	.param .b64 param0;
	st.param.b64 	[param0], %rd4;
	.param .b64 param1;
	st.param.b64 	[param1], %rd1;
	.param .b32 retval0;
	call.uni (retval0), 
	vprintf, 
	(
	param0, 
	param1
	);
	ld.param.b32 	%r40, [retval0];
	} // callseq 2
$L__BB1_4:
	ret;

}
	// .globl	_Z8initDataPii
.visible .entry _Z8initDataPii(
	.param .u64 .ptr .align 1 _Z8initDataPii_param_0,
	.param .u32 _Z8initDataPii_param_1
)
{
	.local .align 8 .b8 	__local_depot2[8];
	.reg .b64 	%SP;
	.reg .b64 	%SPL;
	.reg .pred 	%p<2>;
	.reg .b32 	%r<10>;
	.reg .b64 	%rd<11>;

	mov.u64 	%SPL, __local_depot2;
	cvta.local.u64 	%SP, %SPL;
	ld.param.u64 	%rd2, [_Z8initDataPii_param_0];
	ld.param.u32 	%r5, [_Z8initDataPii_param_1];
	cvta.to.global.u64 	%rd1, %rd2;
	mov.u32 	%r1, %tid.x;
	setp.lt.s32 	%p1, %r1, %r5;
	@%p1 bra 	$L__BB2_2;
	mul.wide.u32 	%rd3, %r1, 4;
	add.s64 	%rd4, %rd1, %rd3;
	ld.global.u32 	%r9, [%rd4];
	bra.uni 	$L__BB2_3;
$L__BB2_2:
	shl.b32 	%r6, %r1, 1;
	or.b32  	%r9, %r6, 1;
	mul.wide.u32 	%rd5, %r1, 4;
	add.s64 	%rd6, %rd1, %rd5;
	st.global.u32 	[%rd6], %r9;
$L__BB2_3:
	add.u64 	%rd7, %SP, 0;
	add.u64 	%rd8, %SPL, 0;
	st.local.v2.u32 	[%rd8], {%r1, %r9};
	mov.u64 	%rd9, $str$2;
	cvta.global.u64 	%rd10, %rd9;
	{ // callseq 3, 0
	.param .b64 param0;
	st.param.b64 	[param0], %rd10;
	.param .b64 param1;
	st.param.b64 	[param1], %rd7;
	.param .b32 retval0;
	call.uni (retval0), 
	vprintf, 
	(
	param0, 
	param1
	);
	ld.param.b32 	%r7, [retval0];
	} // callseq 3
	ret;

}
	// .globl	_ZN3cub18CUB_300001_SM_10006detail11EmptyKernelIvEEvv
.visible .entry _ZN3cub18CUB_300001_SM_10006detail11EmptyKernelIvEEvv()
{


	ret;

}


// ===== COMPILED SASS (sm_100) =====

	.target	sm_100

	.elftype	@"ET_EXEC"


//--------------------- .note.nv.tkinfo           --------------------------
	.section	.note.nv.tkinfo,"",@"SHT_NOTE"
	.sectionflags	@"SHF_NOTE_NV_TKINFO"
	.tkinfo
        /*0018*/ 	.word	0x00000002
        /*0030*/ 	.string	""
        /*0030*/ 	.string	"ptxas"
        /*0030*/ 	.string	"Cuda compilation tools, release 13.0, V13.0.88"
        /*0030*/ 	.string	"Build cuda_13.0.r13.0/compiler.36424714_0"
        /*0030*/ 	.string	"-arch sm_100 -m 64 "



//--------------------- .note.nv.cuinfo           --------------------------
	.section	.note.nv.cuinfo,"",@"SHT_NOTE"
	.sectionflags	@"SHF_NOTE_NV_CUINFO"
        /*0018*/ 	.short	0x0002
        /*001a*/ 	.short	0x0064
        /*001c*/ 	.short	0x0082
	.zero		2


//--------------------- .nv.info                  --------------------------
	.section	.nv.info,"",@"SHT_CUDA_INFO"
	.align	4


	//----- nvinfo : EIATTR_REGCOUNT
	.align		4
        /*0000*/ 	.byte	0x04, 0x2f
        /*0002*/ 	.short	(.L_44 - .L_43)
	.align		4
.L_43:
        /*0004*/ 	.word	index@(_Z7prescanPiS_i)
        /*0008*/ 	.word	0x00000019


	//----- nvinfo : EIATTR_FRAME_SIZE
	.align		4
.L_44:
        /*000c*/ 	.byte	0x04, 0x11
        /*000e*/ 	.short	(.L_46 - .L_45)
	.align		4
.L_45:
        /*0010*/ 	.word	index@(_Z7prescanPiS_i)
        /*0014*/ 	.word	0x00000008


	//----- nvinfo : EIATTR_REGCOUNT
	.align		4
.L_46:
        /*0018*/ 	.byte	0x04, 0x2f
        /*001a*/ 	.short	(.L_48 - .L_47)
	.align		4
.L_47:
        /*001c*/ 	.word	index@(_Z13cub_scan_testv)
        /*0020*/ 	.word	0x00000018


	//----- nvinfo : EIATTR_FRAME_SIZE
	.align		4
.L_48:
        /*0024*/ 	.byte	0x04, 0x11
        /*0026*/ 	.short	(.L_50 - .L_49)
	.align		4
.L_49:
        /*0028*/ 	.word	index@(_Z13cub_scan_testv)
        /*002c*/ 	.word	0x00000008


	//----- nvinfo : EIATTR_REGCOUNT
	.align		4
.L_50:
        /*0030*/ 	.byte	0x04, 0x2f
        /*0032*/ 	.short	(.L_52 - .L_51)
	.align		4
.L_51:
        /*0034*/ 	.word	index@(_Z8initDataPii)
        /*0038*/ 	.word	0x00000018


	//----- nvinfo : EIATTR_FRAME_SIZE
	.align		4
.L_52:
        /*003c*/ 	.byte	0x04, 0x11
        /*003e*/ 	.short	(.L_54 - .L_53)
	.align		4
.L_53:
        /*0040*/ 	.word	index@(_Z8initDataPii)
        /*0044*/ 	.word	0x00000008


	//----- nvinfo : EIATTR_REGCOUNT
	.align		4
.L_54:
        /*0048*/ 	.byte	0x04, 0x2f
        /*004a*/ 	.short	(.L_56 - .L_55)
	.align		4
.L_55:
        /*004c*/ 	.word	index@(_ZN3cub18CUB_300001_SM_10006detail11EmptyKernelIvEEvv)
        /*0050*/ 	.word	0x00000004


	//----- nvinfo : EIATTR_FRAME_SIZE
	.align		4
.L_56:
        /*0054*/ 	.byte	0x04, 0x11
        /*0056*/ 	.short	(.L_58 - .L_57)
	.align		4
.L_57:
        /*0058*/ 	.word	index@(_ZN3cub18CUB_300001_SM_10006detail11EmptyKernelIvEEvv)
        /*005c*/ 	.word	0x00000000


	//----- nvinfo : EIATTR_MIN_STACK_SIZE
	.align		4
.L_58:
        /*0060*/ 	.byte	0x04, 0x12
        /*0062*/ 	.short	(.L_60 - .L_59)
	.align		4
.L_59:
        /*0064*/ 	.word	index@(_ZN3cub18CUB_300001_SM_10006detail11EmptyKernelIvEEvv)
        /*0068*/ 	.word	0x00000000


	//----- nvinfo : EIATTR_MIN_STACK_SIZE
	.align		4
.L_60:
        /*006c*/ 	.byte	0x04, 0x12
        /*006e*/ 	.short	(.L_62 - .L_61)
	.align		4
.L_61:
        /*0070*/ 	.word	index@(_Z8initDataPii)
        /*0074*/ 	.word	0x00000008


	//----- nvinfo : EIATTR_MIN_STACK_SIZE
	.align		4
.L_62:
        /*0078*/ 	.byte	0x04, 0x12
        /*007a*/ 	.short	(.L_64 - .L_63)
	.align		4
.L_63:
        /*007c*/ 	.word	index@(_Z13cub_scan_testv)
        /*0080*/ 	.word	0x00000008


	//----- nvinfo : EIATTR_MIN_STACK_SIZE
	.align		4
.L_64:
        /*0084*/ 	.byte	0x04, 0x12
        /*0086*/ 	.short	(.L_66 - .L_65)
	.align		4
.L_65:
        /*0088*/ 	.word	index@(_Z7prescanPiS_i)
        /*008c*/ 	.word	0x00000008
.L_66:


//--------------------- .nv.compat                --------------------------
	.section	.nv.compat,"",@"SHT_CUDA_COMPAT_INFO"
	.align	4
        /*0000*/ 	.byte	0x02, 0x09, 0x00, 0x00, 0x02, 0x02, 0x01, 0x00, 0x02, 0x05, 0x05, 0x00, 0x03, 0x07, 0x01, 0x01
        /*0010*/ 	.byte	0x02, 0x03, 0x00, 0x00, 0x02, 0x06, 0x01, 0x00, 0x04, 0x0b, 0x08, 0x00, 0x09, 0x00, 0x00, 0x00
        /*0020*/ 	.byte	0x00, 0x00, 0x00, 0x00


//--------------------- .nv.info._ZN3cub18CUB_300001_SM_10006detail11EmptyKernelIvEEvv --------------------------
	.section	.nv.info._ZN3cub18CUB_300001_SM_10006detail11EmptyKernelIvEEvv,"",@"SHT_CUDA_INFO"
	.sectionflags	@""
	.align	4


	//----- nvinfo : EIATTR_CUDA_API_VERSION
	.align		4
        /*0000*/ 	.byte	0x04, 0x37
        /*0002*/ 	.short	(.L_68 - .L_67)
.L_67:
        /*0004*/ 	.word	0x00000082


	//----- nvinfo : EIATTR_SPARSE_MMA_MASK
	.align		4
.L_68:
        /*0008*/ 	.byte	0x03, 0x50
        /*000a*/ 	.short	0x0000


	//----- nvinfo : EIATTR_MAXREG_COUNT
	.align		4
        /*000c*/ 	.byte	0x03, 0x1b
        /*000e*/ 	.short	0x00ff


	//----- nvinfo : EIATTR_MERCURY_ISA_VERSION
	.align		4
        /*0010*/ 	.byte	0x03, 0x5f
        /*0012*/ 	.short	0x0101


	//----- nvinfo : EIATTR_VRC_CTA_INIT_COUNT
	.align		4
        /*0014*/ 	.byte	0x02, 0x4a
	.zero		1
	.zero		1


	//----- nvinfo : EIATTR_EXIT_INSTR_OFFSETS
	.align		4
        /*0018*/ 	.byte	0x04, 0x1c
        /*001a*/ 	.short	(.L_70 - .L_69)


	//   ....[0]....
.L_69:
        /*001c*/ 	.word	0x00000010


	//----- nvinfo : EIATTR_SW_WAR
	.align		4
.L_70:
        /*0020*/ 	.byte	0x04, 0x36
        /*0022*/ 	.short	(.L_72 - .L_71)
.L_71:
        /*0024*/ 	.word	0x00000008
.L_72:


//--------------------- .nv.info._Z8initDataPii   --------------------------
	.section	.nv.info._Z8initDataPii,"",@"SHT_CUDA_INFO"
	.sectionflags	@""
	.align	4


	//----- nvinfo : EIATTR_CUDA_API_VERSION
	.align		4
        /*0000*/ 	.byte	0x04, 0x37
        /*0002*/ 	.short	(.L_74 - .L_73)
.L_73:
        /*0004*/ 	.word	0x00000082


	//----- nvinfo : EIATTR_KPARAM_INFO
	.align		4
.L_74:
        /*0008*/ 	.byte	0x04, 0x17
        /*000a*/ 	.short	(.L_76 - .L_75)
.L_75:
        /*000c*/ 	.word	0x00000000
        /*0010*/ 	.short	0x0001
        /*0012*/ 	.short	0x0008
        /*0014*/ 	.byte	0x00, 0xf0, 0x11, 0x00


	//----- nvinfo : EIATTR_KPARAM_INFO
	.align		4
.L_76:
        /*0018*/ 	.byte	0x04, 0x17
        /*001a*/ 	.short	(.L_78 - .L_77)
.L_77:
        /*001c*/ 	.word	0x00000000
        /*0020*/ 	.short	0x0000
        /*0022*/ 	.short	0x0000
        /*0024*/ 	.byte	0x00, 0xf5, 0x21, 0x00


	//----- nvinfo : EIATTR_SPARSE_MMA_MASK
	.align		4
.L_78:
        /*0028*/ 	.byte	0x03, 0x50
        /*002a*/ 	.short	0x0000


	//----- nvinfo : EIATTR_MAXREG_COUNT
	.align		4
        /*002c*/ 	.byte	0x03, 0x1b
        /*002e*/ 	.short	0x00ff


	//----- nvinfo : EIATTR_EXTERNS
	.align		4
        /*0030*/ 	.byte	0x04, 0x0f
        /*0032*/ 	.short	(.L_80 - .L_79)


	//   ....[0]....
	.align		4
.L_79:
        /*0034*/ 	.word	index@(vprintf)


	//----- nvinfo : EIATTR_MERCURY_ISA_VERSION
	.align		4
.L_80:
        /*0038*/ 	.byte	0x03, 0x5f
        /*003a*/ 	.short	0x0101


	//----- nvinfo : EIATTR_VRC_CTA_INIT_COUNT
	.align		4
        /*003c*/ 	.byte	0x02, 0x4a
	.zero		1
	.zero		1


	//----- nvinfo : EIATTR_SYSCALL_OFFSETS
	.align		4
        /*0040*/ 	.byte	0x04, 0x46
        /*0042*/ 	.short	(.L_82 - .L_81)


	//   ....[0]....
.L_81:
        /*0044*/ 	.word	0x00000160


	//----- nvinfo : EIATTR_EXIT_INSTR_OFFSETS
	.align		4
.L_82:
        /*0048*/ 	.byte	0x04, 0x1c
        /*004a*/ 	.short	(.L_84 - .L_83)


	//   ....[0]....
.L_83:
        /*004c*/ 	.word	0x00000170


	//----- nvinfo : EIATTR_CBANK_PARAM_SIZE
	.align		4
.L_84:
        /*0050*/ 	.byte	0x03, 0x19
        /*0052*/ 	.short	0x000c


	//----- nvinfo : EIATTR_PARAM_CBANK
	.align		4
        /*0054*/ 	.byte	0x04, 0x0a
        /*0056*/ 	.short	(.L_86 - .L_85)
	.align		4
.L_85:
        /*0058*/ 	.word	index@(.nv.constant0._Z8initDataPii)
        /*005c*/ 	.short	0x0380
        /*005e*/ 	.short	0x000c


	//----- nvinfo : EIATTR_SW_WAR
	.align		4
.L_86:
        /*0060*/ 	.byte	0x04, 0x36
        /*0062*/ 	.short	(.L_88 - .L_87)
.L_87:
        /*0064*/ 	.word	0x00000008
.L_88:


//--------------------- .nv.info._Z13cub_scan_testv --------------------------
	.section	.nv.info._Z13cub_scan_testv,"",@"SHT_CUDA_INFO"
	.sectionflags	@""
	.align	4


	//----- nvinfo : EIATTR_CUDA_API_VERSION
	.align		4
        /*0000*/ 	.byte	0x04, 0x37
        /*0002*/ 	.short	(.L_90 - .L_89)
.L_89:
        /*0004*/ 	.word	0x00000082


	//----- nvinfo : EIATTR_SPARSE_MMA_MASK
	.align		4
.L_90:
        /*0008*/ 	.byte	0x03, 0x50
        /*000a*/ 	.short	0x0000


	//----- nvinfo : EIATTR_MAXREG_COUNT
	.align		4
        /*000c*/ 	.byte	0x03, 0x1b
        /*000e*/ 	.short	0x00ff


	//----- nvinfo : EIATTR_NUM_BARRIERS
	.align		4
        /*0010*/ 	.byte	0x02, 0x4c
        /*0012*/ 	.byte	0x01
	.zero		1


	//----- nvinfo : EIATTR_EXTERNS
	.align		4
        /*0014*/ 	.byte	0x04, 0x0f
        /*0016*/ 	.short	(.L_92 - .L_91)


	//   ....[0]....
	.align		4
.L_91:
        /*0018*/ 	.word	index@(vprintf)


	//----- nvinfo : EIATTR_MERCURY_ISA_VERSION
	.align		4
.L_92:
        /*001c*/ 	.byte	0x03, 0x5f
        /*001e*/ 	.short	0x0101


	//----- nvinfo : EIATTR_COOP_GROUP_MASK_REGIDS
	.align		4
        /*0020*/ 	.byte	0x04, 0x29
        /*0022*/ 	.short	(.L_94 - .L_93)


	//   ....[0]....
.L_93:
        /*0024*/ 	.word	0xffffffff


	//   ....[1]....
        /*0028*/ 	.word	0xffffffff


	//   ....[2]....
        /*002c*/ 	.word	0xffffffff


	//   ....[3]....
        /*0030*/ 	.word	0xffffffff


	//   ....[4]....
        /*0034*/ 	.word	0xffffffff


	//----- nvinfo : EIATTR_COOP_GROUP_INSTR_OFFSETS
	.align		4
.L_94:
        /*0038*/ 	.byte	0x04, 0x28
        /*003a*/ 	.short	(.L_96 - .L_95)


	//   ....[0]....
.L_95:
        /*003c*/ 	.word	0x00000140


	//   ....[1]....
        /*0040*/ 	.word	0x00000180


	//   ....[2]....
        /*0044*/ 	.word	0x000001b0


	//   ....[3]....
        /*0048*/ 	.word	0x000001f0


	//   ....[4]....
        /*004c*/ 	.word	0x00000220


	//----- nvinfo : EIATTR_VRC_CTA_INIT_COUNT
	.align		4
.L_96:
        /*0050*/ 	.byte	0x02, 0x4a
	.zero		1
	.zero		1


	//----- nvinfo : EIATTR_SYSCALL_OFFSETS
	.align		4
        /*0054*/ 	.byte	0x04, 0x46
        /*0056*/ 	.short	(.L_98 - .L_97)


	//   ....[0]....
.L_97:
        /*0058*/ 	.word	0x00000270


	//----- nvinfo : EIATTR_EXIT_INSTR_OFFSETS
	.align		4
.L_98:
        /*005c*/ 	.byte	0x04, 0x1c
        /*005e*/ 	.short	(.L_100 - .L_99)


	//   ....[0]....
.L_99:
        /*0060*/ 	.word	0x00000100


	//   ....[1]....
        /*0064*/ 	.word	0x00000280


	//----- nvinfo : EIATTR_CRS_STACK_SIZE
	.align		4
.L_100:
        /*0068*/ 	.byte	0x04, 0x1e
        /*006a*/ 	.short	(.L_102 - .L_101)
.L_101:
        /*006c*/ 	.word	0x00000000


	//----- nvinfo : EIATTR_SW_WAR
	.align		4
.L_102:
        /*0070*/ 	.byte	0x04, 0x36
        /*0072*/ 	.short	(.L_104 - .L_103)
.L_103:
        /*0074*/ 	.word	0x00000008
.L_104:


//--------------------- .nv.info._Z7prescanPiS_i  --------------------------
	.section	.nv.info._Z7prescanPiS_i,"",@"SHT_CUDA_INFO"
	.sectionflags	@""
	.align	4


	//----- nvinfo : EIATTR_CUDA_API_VERSION
	.align		4
        /*0000*/ 	.byte	0x04, 0x37
        /*0002*/ 	.short	(.L_106 - .L_105)
.L_105:
        /*0004*/ 	.word	0x00000082


	//----- nvinfo : EIATTR_KPARAM_INFO
	.align		4
.L_106:
        /*0008*/ 	.byte	0x04, 0x17
        /*000a*/ 	.short	(.L_108 - .L_107)
.L_107:
        /*000c*/ 	.word	0x00000000
        /*0010*/ 	.short	0x0002
        /*0012*/ 	.short	0x0010
        /*0014*/ 	.byte	0x00, 0xf0, 0x11, 0x00


	//----- nvinfo : EIATTR_KPARAM_INFO
	.align		4
.L_108:
        /*0018*/ 	.byte	0x04, 0x17
        /*001a*/ 	.short	(.L_110 - .L_109)
.L_109:
        /*001c*/ 	.word	0x00000000
        /*0020*/ 	.short	0x0001
        /*0022*/ 	.short	0x0008
        /*0024*/ 	.byte	0x00, 0xf5, 0x21, 0x00


	//----- nvinfo : EIATTR_KPARAM_INFO
	.align		4
.L_110:
        /*0028*/ 	.byte	0x04, 0x17
        /*002a*/ 	.short	(.L_112 - .L_111)
.L_111:
        /*002c*/ 	.word	0x00000000
        /*0030*/ 	.short	0x0000
        /*0032*/ 	.short	0x0000
        /*0034*/ 	.byte	0x00, 0xf5, 0x21, 0x00


	//----- nvinfo : EIATTR_SPARSE_MMA_MASK
	.align		4
.L_112:
        /*0038*/ 	.byte	0x03, 0x50
        /*003a*/ 	.short	0x0000


	//----- nvinfo : EIATTR_MAXREG_COUNT
	.align		4
        /*003c*/ 	.byte	0x03, 0x1b
        /*003e*/ 	.short	0x00ff


	//----- nvinfo : EIATTR_NUM_BARRIERS
	.align		4
        /*0040*/ 	.byte	0x02, 0x4c
        /*0042*/ 	.byte	0x01
	.zero		1


	//----- nvinfo : EIATTR_EXTERNS
	.align		4
        /*0044*/ 	.byte	0x04, 0x0f
        /*0046*/ 	.short	(.L_114 - .L_113)


	//   ....[0]....
	.align		4
.L_113:
        /*0048*/ 	.word	index@(vprintf)


	//----- nvinfo : EIATTR_MERCURY_ISA_VERSION
	.align		4
.L_114:
        /*004c*/ 	.byte	0x03, 0x5f
        /*004e*/ 	.short	0x0101


	//----- nvinfo : EIATTR_VRC_CTA_INIT_COUNT
	.align		4
        /*0050*/ 	.byte	0x02, 0x4a
	.zero		1
	.zero		1


	//----- nvinfo : EIATTR_SYSCALL_OFFSETS
	.align		4
        /*0054*/ 	.byte	0x04, 0x46
        /*0056*/ 	.short	(.L_116 - .L_115)


	//   ....[0]....
.L_115:
        /*0058*/ 	.word	0x00000520


	//   ....[1]....
        /*005c*/ 	.word	0x000005c0


	//----- nvinfo : EIATTR_EXIT_INSTR_OFFSETS
	.align		4
.L_116:
        /*0060*/ 	.byte	0x04, 0x1c
        /*0062*/ 	.short	(.L_118 - .L_117)


	//   ....[0]....
.L_117:
        /*0064*/ 	.word	0x000005f0


	//----- nvinfo : EIATTR_CBANK_PARAM_SIZE
	.align		4
.L_118:
        /*0068*/ 	.byte	0x03, 0x19
        /*006a*/ 	.short	0x0014


	//----- nvinfo : EIATTR_PARAM_CBANK
	.align		4
        /*006c*/ 	.byte	0x04, 0x0a
        /*006e*/ 	.short	(.L_120 - .L_119)
	.align		4
.L_119:
        /*0070*/ 	.word	index@(.nv.constant0._Z7prescanPiS_i)
        /*0074*/ 	.short	0x0380
        /*0076*/ 	.short	0x0014


	//----- nvinfo : EIATTR_SW_WAR
	.align		4
.L_120:
        /*0078*/ 	.byte	0x04, 0x36
        /*007a*/ 	.short	(.L_122 - .L_121)
.L_121:
        /*007c*/ 	.word	0x00000008
.L_122:


//--------------------- .nv.callgraph             --------------------------
	.section	.nv.callgraph,"",@"SHT_CUDA_CALLGRAPH"
	.align	4
	.sectionentsize	8
	.align		4
        /*0000*/ 	.word	0x00000000
	.align		4
        /*0004*/ 	.word	0xffffffff
	.align		4
        /*0008*/ 	.word	index@(_Z8initDataPii)
	.align		4
        /*000c*/ 	.word	index@(vprintf)
	.align		4
        /*0010*/ 	.word	index@(_Z13cub_scan_testv)
	.align		4
        /*0014*/ 	.word	index@(vprintf)
	.align		4
        /*0018*/ 	.word	index@(_Z7prescanPiS_i)
	.align		4
        /*001c*/ 	.word	index@(vprintf)
	.align		4
        /*0020*/ 	.word	0x00000000
	.align		4
        /*0024*/ 	.word	0xfffffffe
	.align		4
        /*0028*/ 	.word	0x00000000
	.align		4
        /*002c*/ 	.word	0xfffffffd
	.align		4
        /*0030*/ 	.word	0x00000000
	.align		4
        /*0034*/ 	.word	0xfffffffc


//--------------------- .nv.constant4             --------------------------
	.section	.nv.constant4,"a",@progbits
	.align	8
	.align		8
.nv.constant4:
        /*0000*/ 	.dword	_ZN34_INTERNAL_d728f2c0_4_k_cu_a6c175344cuda3std3__45__cpo5beginE
	.align		8
        /*0008*/ 	.dword	_ZN34_INTERNAL_d728f2c0_4_k_cu_a6c175344cuda3std3__45__cpo3endE
	.align		8
        /*0010*/ 	.dword	_ZN34_INTERNAL_d728f2c0_4_k_cu_a6c175344cuda3std3__45__cpo6cbeginE
	.align		8
        /*0018*/ 	.dword	_ZN34_INTERNAL_d728f2c0_4_k_cu_a6c175344cuda3std3__45__cpo4cendE
	.align		8
        /*0020*/ 	.dword	_ZN34_INTERNAL_d728f2c0_4_k_cu_a6c175344cuda3std3__45__cpo6rbeginE
	.align		8
        /*0028*/ 	.dword	_ZN34_INTERNAL_d728f2c0_4_k_cu_a6c175344cuda3std3__45__cpo4rendE
	.align		8
        /*0030*/ 	.dword	_ZN34_INTERNAL_d728f2c0_4_k_cu_a6c175344cuda3std3__45__cpo7crbeginE
	.align		8
        /*0038*/ 	.dword	_ZN34_INTERNAL_d728f2c0_4_k_cu_a6c175344cuda3std3__45__cpo5crendE
	.align		8
        /*0040*/ 	.dword	_ZN34_INTERNAL_d728f2c0_4_k_cu_a6c175344cuda3std3__436_GLOBAL__N__d728f2c0_4_k_cu_a6c175346ignoreE
	.align		8
        /*0048*/ 	.dword	_ZN34_INTERNAL_d728f2c0_4_k_cu_a6c175344cuda3std3__419piecewise_constructE
	.align		8
        /*0050*/ 	.dword	_ZN34_INTERNAL_d728f2c0_4_k_cu_a6c175344cuda3std3__48in_placeE
	.align		8
        /*0058*/ 	.dword	_ZN34_INTERNAL_d728f2c0_4_k_cu_a6c175344cuda3std3__420unreachable_sentinelE
	.align		8
        /*0060*/ 	.dword	_ZN34_INTERNAL_d728f2c0_4_k_cu_a6c175344cuda3std3__47nulloptE
	.align		8
        /*0068*/ 	.dword	_ZN34_INTERNAL_d728f2c0_4_k_cu_a6c175344cuda3std3__48unexpectE
	.align		8
        /*0070*/ 	.dword	_ZN34_INTERNAL_d728f2c0_4_k_cu_a6c175344cuda3std6ranges3__45__cpo4swapE
	.align		8
        /*0078*/ 	.dword	_ZN34_INTERNAL_d728f2c0_4_k_cu_a6c175344cuda3std6ranges3__45__cpo9iter_moveE
	.align		8
        /*0080*/ 	.dword	_ZN34_INTERNAL_d728f2c0_4_k_cu_a6c175344cuda3std6ranges3__45__cpo5beginE
	.align		8
        /*0088*/ 	.dword	_ZN34_INTERNAL_d728f2c0_4_k_cu_a6c175344cuda3std6ranges3__45__cpo3endE
	.align		8
        /*0090*/ 	.dword	_ZN34_INTERNAL_d728f2c0_4_k_cu_a6c175344cuda3std6ranges3__45__cpo6cbeginE
	.align		8
        /*0098*/ 	.dword	_ZN34_INTERNAL_d728f2c0_4_k_cu_a6c175344cuda3std6ranges3__45__cpo4cendE
	.align		8
        /*00a0*/ 	.dword	_ZN34_INTERNAL_d728f2c0_4_k_cu_a6c175344cuda3std6ranges3__45__cpo7advanceE
	.align		8
        /*00a8*/ 	.dword	_ZN34_INTERNAL_d728f2c0_4_k_cu_a6c175344cuda3std6ranges3__45__cpo9iter_swapE
	.align		8
        /*00b0*/ 	.dword	_ZN34_INTERNAL_d728f2c0_4_k_cu_a6c175344cuda3std6ranges3__45__cpo4nextE
	.align		8
        /*00b8*/ 	.dword	_ZN34_INTERNAL_d728f2c0_4_k_cu_a6c175344cuda3std6ranges3__45__cpo4prevE
	.align		8
        /*00c0*/ 	.dword	_ZN34_INTERNAL_d728f2c0_4_k_cu_a6c175344cuda3std6ranges3__45__cpo4dataE
	.align		8
        /*00c8*/ 	.dword	_ZN34_INTERNAL_d728f2c0_4_k_cu_a6c175344cuda3std6ranges3__45__cpo5cdataE
	.align		8
        /*00d0*/ 	.dword	_ZN34_INTERNAL_d728f2c0_4_k_cu_a6c175344cuda3std6ranges3__45__cpo4sizeE
	.align		8
        /*00d8*/ 	.dword	_ZN34_INTERNAL_d728f2c0_4_k_cu_a6c175344cuda3std6ranges3__45__cpo5ssizeE
	.align		8
        /*00e0*/ 	.dword	_ZN34_INTERNAL_d728f2c0_4_k_cu_a6c175344cuda3std6ranges3__45__cpo8distanceE
	.align		8
        /*00e8*/ 	.dword	_ZN34_INTERNAL_d728f2c0_4_k_cu_a6c175346thrust24THRUST_300001_SM_1000_NS6system6detail10sequential3seqE
	.align		8
        /*00f0*/ 	.dword	_ZN34_INTERNAL_d728f2c0_4_k_cu_a6c175346thrust24THRUST_300001_SM_1000_NS12placeholders2_1E
	.align		8
        /*00f8*/ 	.dword	_ZN34_INTERNAL_d728f2c0_4_k_cu_a6c175346thrust24THRUST_300001_SM_1000_NS12placeholders2_2E
	.align		8
        /*0100*/ 	.dword	_ZN34_INTERNAL_d728f2c0_4_k_cu_a6c175346thrust24THRUST_300001_SM_1000_NS12placeholders2_3E
	.align		8
        /*0108*/ 	.dword	_ZN34_INTERNAL_d728f2c0_4_k_cu_a6c175346thrust24THRUST_300001_SM_1000_NS12placeholders2_4E
	.align		8
        /*0110*/ 	.dword	_ZN34_INTERNAL_d728f2c0_4_k_cu_a6c175346thrust24THRUST_300001_SM_1000_NS12placeholders2_5E
	.align		8
        /*0118*/ 	.dword	_ZN34_INTERNAL_d728f2c0_4_k_cu_a6c175346thrust24THRUST_300001_SM_1000_NS12placeholders2_6E
	.align		8
        /*0120*/ 	.dword	_ZN34_INTERNAL_d728f2c0_4_k_cu_a6c175346thrust24THRUST_300001_SM_1000_NS12placeholders2_7E
	.align		8
        /*0128*/ 	.dword	_ZN34_INTERNAL_d728f2c0_4_k_cu_a6c175346thrust24THRUST_300001_SM_1000_NS12placeholders2_8E
	.align		8
        /*0130*/ 	.dword	_ZN34_INTERNAL_d728f2c0_4_k_cu_a6c175346thrust24THRUST_300001_SM_1000_NS12placeholders2_9E
	.align		8
        /*0138*/ 	.dword	_ZN34_INTERNAL_d728f2c0_4_k_cu_a6c175346thrust24THRUST_300001_SM_1000_NS12placeholders3_10E
	.align		8
        /*0140*/ 	.dword	$str
	.align		8
        /*0148*/ 	.dword	$str$1
	.align		8
        /*0150*/ 	.dword	$str$2
	.align		8
        /*0158*/ 	.dword	vprintf


//--------------------- .text._ZN3cub18CUB_300001_SM_10006detail11EmptyKernelIvEEvv --------------------------
	.section	.text._ZN3cub18CUB_300001_SM_10006detail11EmptyKernelIvEEvv,"ax",@progbits
	.align	128
        .global         _ZN3cub18CUB_300001_SM_10006detail11EmptyKernelIvEEvv
        .type           _ZN3cub18CUB_300001_SM_10006detail11EmptyKernelIvEEvv,@function
        .size           _ZN3cub18CUB_300001_SM_10006detail11EmptyKernelIvEEvv,(.L_x_12 - _ZN3cub18CUB_300001_SM_10006detail11EmptyKernelIvEEvv)
        .other          _ZN3cub18CUB_300001_SM_10006detail11EmptyKernelIvEEvv,@"STO_CUDA_ENTRY STV_DEFAULT"
_ZN3cub18CUB_300001_SM_10006detail11EmptyKernelIvEEvv:
.text._ZN3cub18CUB_300001_SM_10006detail11EmptyKernelIvEEvv:
[----:B------:R-:W-:Y:S01]  /*0000*/  LDC R1, c[0x0][0x37c] ;  /* 0x0000df00ff017b82 */ /* 0x000fe20000000800 */
[----:B------:R-:W-:Y:S05]  /*0010*/  EXIT ;  /* 0x000000000000794d */ /* 0x000fea0003800000 */
.L_x_0:
[----:B------:R-:W-:-:S00]  /*0020*/  BRA `(.L_x_0) ;  /* 0xfffffffc00fc7947 */ /* 0x000fc0000383ffff */
[----:B------:R-:W-:-:S00]  /*0030*/  NOP ;  /* 0x0000000000007918 */ /* 0x000fc00000000000 */
        /* <DEDUP_REMOVED lines=12> */
.L_x_12:


//--------------------- .text._Z8initDataPii      --------------------------
	.section	.text._Z8initDataPii,"ax",@progbits
	.align	128
        .global         _Z8initDataPii
        .type           _Z8initDataPii,@function
        .size           _Z8initDataPii,(.L_x_13 - _Z8initDataPii)
        .other          _Z8initDataPii,@"STO_CUDA_ENTRY STV_DEFAULT"
_Z8initDataPii:
.text._Z8initDataPii:
[----:B------:R-:W0:Y:S01]  /*0000*/  LDC R1, c[0x0][0x37c] ;  /* 0x0000df00ff017b82 */ /* 0x000e220000000800 */
[----:B------:R-:W1:Y:S01]  /*0010*/  S2R R10, SR_TID.X ;  /* 0x00000000000a7919 */ /* 0x000e620000002100 */
[----:B------:R-:W1:Y:S06]  /*0020*/  LDCU UR6, c[0x0][0x388] ;  /* 0x00007100ff0677ac */ /* 0x000e6c0008000800 */
[----:B------:R-:W2:Y:S01]  /*0030*/  LDC.64 R2, c[0x0][0x380] ;  /* 0x0000e000ff027b82 */ /* 0x000ea20000000a00 */
[----:B0-----:R-:W-:Y:S01]  /*0040*/  VIADD R1, R1, 0xfffffff8 ;  /* 0xfffffff801017836 */ /* 0x001fe20000000000 */
[----:B------:R-:W0:Y:S01]  /*0050*/  LDCU.64 UR4, c[0x0][0x358] ;  /* 0x00006b00ff0477ac */ /* 0x000e220008000a00 */
[----:B------:R-:W3:Y:S01]  /*0060*/  LDCU.64 UR8, c[0x4][0x150] ;  /* 0x01002a00ff0877ac */ /* 0x000ee20008000a00 */
[C---:B-1----:R-:W-:Y:S01]  /*0070*/  ISETP.GE.AND P0, PT, R10.reuse, UR6, PT ;  /* 0x000000060a007c0c */ /* 0x042fe2000bf06270 */
[----:B--2---:R-:W-:-:S12]  /*0080*/  IMAD.WIDE.U32 R2, R10, 0x4, R2 ;  /* 0x000000040a027825 */ /* 0x004fd800078e0002 */
[----:B0-----:R-:W2:Y:S01]  /*0090*/  @P0 LDG.E R11, desc[UR4][R2.64] ;  /* 0x00000004020b0981 */ /* 0x001ea2000c1e1900 */
[----:B------:R-:W-:Y:S01]  /*00a0*/  MOV R0, 0x158 ;  /* 0x0000015800007802 */ /* 0x000fe20000000f00 */
[----:B------:R-:W0:Y:S01]  /*00b0*/  LDCU UR6, c[0x0][0x2f8] ;  /* 0x00005f00ff0677ac */ /* 0x000e220008000800 */
[----:B---3--:R-:W-:Y:S02]  /*00c0*/  IMAD.U32 R4, RZ, RZ, UR8 ;  /* 0x00000008ff047e24 */ /* 0x008fe4000f8e00ff */
[----:B------:R1:W3:Y:S01]  /*00d0*/  LDC.64 R8, c[0x4][R0] ;  /* 0x0100000000087b82 */ /* 0x0002e20000000a00 */
[----:B------:R-:W-:Y:S01]  /*00e0*/  IMAD.U32 R5, RZ, RZ, UR9 ;  /* 0x00000009ff057e24 */ /* 0x000fe2000f8e00ff */
[----:B------:R-:W-:-:S05]  /*00f0*/  @!P0 LEA R11, R10, 0x1, 0x1 ;  /* 0x000000010a0b8811 */ /* 0x000fca00078e08ff */
[----:B--2---:R1:W-:Y:S04]  /*0100*/  STL.64 [R1], R10 ;  /* 0x0000000a01007387 */ /* 0x0043e80000100a00 */
[----:B------:R1:W-:Y:S01]  /*0110*/  @!P0 STG.E desc[UR4][R2.64], R11 ;  /* 0x0000000b02008986 */ /* 0x0003e2000c101904 */
[----:B------:R-:W2:Y:S01]  /*0120*/  LDCU UR4, c[0x0][0x2fc] ;  /* 0x00005f80ff0477ac */ /* 0x000ea20008000800 */
[----:B0-----:R-:W-:-:S05]  /*0130*/  IADD3 R6, P0, PT, R1, UR6, RZ ;  /* 0x0000000601067c10 */ /* 0x001fca000ff1e0ff */
[----:B-123--:R-:W-:-:S08]  /*0140*/  IMAD.X R7, RZ, RZ, UR4, P0 ;  /* 0x00000004ff077e24 */ /* 0x00efd000080e06ff */
[----:B------:R-:W-:-:S07]  /*0150*/  LEPC R20, `(.L_x_1) ;  /* 0x000000001014794e */ /* 0x000fce0000000000 */
[----:B------:R-:W-:Y:S05]  /*0160*/  CALL.ABS.NOINC R8 ;  /* 0x0000000008007343 */ /* 0x000fea0003c00000 */
.L_x_1:
[----:B------:R-:W-:Y:S05]  /*0170*/  EXIT ;  /* 0x000000000000794d */ /* 0x000fea0003800000 */
.L_x_2:
        /* <DEDUP_REMOVED lines=16> */
.L_x_13:


//--------------------- .text._Z13cub_scan_testv  --------------------------
	.section	.text._Z13cub_scan_testv,"ax",@progbits
	.align	128
        .global         _Z13cub_scan_testv
        .type           _Z13cub_scan_testv,@function
        .size           _Z13cub_scan_testv,(.L_x_14 - _Z13cub_scan_testv)
        .other          _Z13cub_scan_testv,@"STO_CUDA_ENTRY STV_DEFAULT"
_Z13cub_scan_testv:
.text._Z13cub_scan_testv:
[----:B------:R-:W0:Y:S01]  /*0000*/  LDC R1, c[0x0][0x37c] ;  /* 0x0000df00ff017b82 */ /* 0x000e220000000800 */
[----:B------:R-:W1:Y:S07]  /*0010*/  S2R R10, SR_TID.X ;  /* 0x00000000000a7919 */ /* 0x000e6e0000002100 */
[----:B------:R-:W2:Y:S01]  /*0020*/  S2UR UR5, SR_CgaCtaId ;  /* 0x00000000000579c3 */ /* 0x000ea20000008800 */
[----:B------:R-:W-:Y:S01]  /*0030*/  UMOV UR4, 0x400 ;  /* 0x0000040000047882 */ /* 0x000fe20000000000 */
[----:B------:R-:W3:Y:S01]  /*0040*/  LDCU UR7, c[0x0][0x2f8] ;  /* 0x00005f00ff0777ac */ /* 0x000ee20008000800 */
[----:B0-----:R-:W-:Y:S01]  /*0050*/  VIADD R1, R1, 0xfffffff8 ;  /* 0xfffffff801017836 */ /* 0x001fe20000000000 */
[----:B------:R-:W0:Y:S04]  /*0060*/  LDCU UR8, c[0x0][0x2fc] ;  /* 0x00005f80ff0877ac */ /* 0x000e280008000800 */
[----:B---3--:R-:W-:Y:S01]  /*0070*/  IADD3 R6, P2, PT, R1, UR7, RZ ;  /* 0x0000000701067c10 */ /* 0x008fe2000ff5e0ff */
[----:B--2---:R-:W-:-:S04]  /*0080*/  ULEA UR6, UR5, UR4, 0x18 ;  /* 0x0000000405067291 */ /* 0x004fc8000f8ec0ff */
[----:B0-----:R-:W-:Y:S01]  /*0090*/  IMAD.X R7, RZ, RZ, UR8, P2 ;  /* 0x00000008ff077e24 */ /* 0x001fe200090e06ff */
[C---:B-1----:R-:W-:Y:S02]  /*00a0*/  ISETP.GT.U32.AND P0, PT, R10.reuse, 0x15, PT ;  /* 0x000000150a00780c */ /* 0x042fe40003f04070 */
[C---:B------:R-:W-:Y:S02]  /*00b0*/  LEA R0, R10.reuse, UR6, 0x2 ;  /* 0x000000060a007c11 */ /* 0x040fe4000f8e10ff */
[----:B------:R-:W-:-:S09]  /*00c0*/  ISETP.GT.U32.AND P1, PT, R10, 0x1f, PT ;  /* 0x0000001f0a00780c */ /* 0x000fd20003f24070 */
[----:B------:R-:W-:-:S05]  /*00d0*/  @!P0 LEA R3, R10, 0x1, 0x1 ;  /* 0x000000010a038811 */ /* 0x000fca00078e08ff */
[----:B------:R0:W-:Y:S01]  /*00e0*/  @!P0 STS [R0], R3 ;  /* 0x0000000300008388 */ /* 0x0001e20000000800 */
[----:B------:R-:W-:Y:S06]  /*00f0*/  BAR.SYNC.DEFER_BLOCKING 0x0 ;  /* 0x0000000000007b1d */ /* 0x000fec0000010000 */
[----:B------:R-:W-:Y:S05]  /*0100*/  @P1 EXIT ;  /* 0x000000000000194d */ /* 0x000fea0003800000 */
[----:B0-----:R-:W0:Y:S01]  /*0110*/  LDS R0, [R0] ;  /* 0x0000000000007984 */ /* 0x001e220000000800 */
[----:B------:R-:W-:-:S04]  /*0120*/  UIADD3 UR4, UPT, UPT, UR4, 0x58, URZ ;  /* 0x0000005804047890 */ /* 0x000fc8000fffe0ff */
[----:B------:R-:W-:Y:S01]  /*0130*/  ULEA UR4, UR5, UR4, 0x18 ;  /* 0x0000000405047291 */ /* 0x000fe2000f8ec0ff */
[----:B0-----:R-:W0:Y:S02]  /*0140*/  SHFL.UP P0, R3, R0, 0x1, RZ ;  /* 0x0420000000037989 */ /* 0x001e2400000000ff */
[----:B0-----:R-:W-:-:S03]  /*0150*/  @P0 IMAD.IADD R3, R0, 0x1, R3 ;  /* 0x0000000100030824 */ /* 0x001fc600078e0203 */
[----:B------:R-:W-:-:S05]  /*0160*/  LEA R0, R10, UR4, 0x2 ;  /* 0x000000040a007c11 */ /* 0x000fca000f8e10ff */
[----:B------:R-:W0:Y:S01]  /*0170*/  LDCU.64 UR4, c[0x4][0x148] ;  /* 0x01002900ff0477ac */ /* 0x000e220008000a00 */
[----:B------:R-:W1:Y:S02]  /*0180*/  SHFL.UP P0, R4, R3, 0x2, RZ ;  /* 0x0440000003047989 */ /* 0x000e6400000000ff */
[----:B-1----:R-:W-:Y:S01]  /*0190*/  @P0 IMAD.IADD R4, R3, 0x1, R4 ;  /* 0x0000000103040824 */ /* 0x002fe200078e0204 */
[----:B------:R-:W-:-:S04]  /*01a0*/  MOV R3, 0x158 ;  /* 0x0000015800037802 */ /* 0x000fc80000000f00 */
[----:B------:R-:W1:Y:S01]  /*01b0*/  SHFL.UP P0, R5, R4, 0x4, RZ ;  /* 0x0480000004057989 */ /* 0x000e6200000000ff */
[----:B------:R2:W3:Y:S01]  /*01c0*/  LDC.64 R8, c[0x4][R3] ;  /* 0x0100000003087b82 */ /* 0x0004e20000000a00 */
[----:B-1----:R-:W-:Y:S02]  /*01d0*/  @P0 IADD3 R5, PT, PT, R4, R5, RZ ;  /* 0x0000000504050210 */ /* 0x002fe40007ffe0ff */
[----:B0-----:R-:W-:-:S03]  /*01e0*/  MOV R4, UR4 ;  /* 0x0000000400047c02 */ /* 0x001fc60008000f00 */
[----:B------:R-:W0:Y:S02]  /*01f0*/  SHFL.UP P0, R2, R5, 0x8, RZ ;  /* 0x0500000005027989 */ /* 0x000e2400000000ff */
[----:B0-----:R-:W-:Y:S02]  /*0200*/  @P0 IMAD.IADD R2, R5, 0x1, R2 ;  /* 0x0000000105020824 */ /* 0x001fe400078e0202 */
[----:B------:R-:W-:-:S03]  /*0210*/  IMAD.U32 R5, RZ, RZ, UR5 ;  /* 0x00000005ff057e24 */ /* 0x000fc6000f8e00ff */
[----:B------:R-:W0:Y:S02]  /*0220*/  SHFL.UP P0, R11, R2, 0x10, RZ ;  /* 0x06000000020b7989 */ /* 0x000e2400000000ff */
[----:B0-----:R-:W-:-:S05]  /*0230*/  @P0 IMAD.IADD R11, R2, 0x1, R11 ;  /* 0x00000001020b0824 */ /* 0x001fca00078e020b */
[----:B------:R2:W-:Y:S04]  /*0240*/  STS [R0], R11 ;  /* 0x0000000b00007388 */ /* 0x0005e80000000800 */
[----:B---3--:R2:W-:Y:S02]  /*0250*/  STL.64 [R1], R10 ;  /* 0x0000000a01007387 */ /* 0x0085e40000100a00 */
[----:B------:R-:W-:-:S07]  /*0260*/  LEPC R20, `(.L_x_3) ;  /* 0x000000001014794e */ /* 0x000fce0000000000 */
[----:B--2---:R-:W-:Y:S05]  /*0270*/  CALL.ABS.NOINC R8 ;  /* 0x0000000008007343 */ /* 0x004fea0003c00000 */
.L_x_3:
[----:B------:R-:W-:Y:S05]  /*0280*/  EXIT ;  /* 0x000000000000794d */ /* 0x000fea0003800000 */
.L_x_4:
        /* <DEDUP_REMOVED lines=15> */
.L_x_14:


//--------------------- .text._Z7prescanPiS_i     --------------------------
	.section	.text._Z7prescanPiS_i,"ax",@progbits
	.align	128
        .global         _Z7prescanPiS_i
        .type           _Z7prescanPiS_i,@function
        .size           _Z7prescanPiS_i,(.L_x_15 - _Z7prescanPiS_i)
        .other          _Z7prescanPiS_i,@"STO_CUDA_ENTRY STV_DEFAULT"
_Z7prescanPiS_i:
.text._Z7prescanPiS_i:
[----:B------:R-:W0:Y:S01]  /*0000*/  LDC R1, c[0x0][0x37c] ;  /* 0x0000df00ff017b82 */ /* 0x000e220000000800 */
[----:B------:R-:W1:Y:S07]  /*0010*/  S2R R13, SR_TID.X ;  /* 0x00000000000d7919 */ /* 0x000e6e0000002100 */
[----:B------:R-:W2:Y:S01]  /*0020*/  LDC.64 R4, c[0x0][0x388] ;  /* 0x0000e200ff047b82 */ /* 0x000ea20000000a00 */
[----:B------:R-:W3:Y:S01]  /*0030*/  LDCU.64 UR36, c[0x0][0x358] ;  /* 0x00006b00ff2477ac */ /* 0x000ee20008000a00 */
[----:B0-----:R-:W-:Y:S01]  /*0040*/  VIADD R1, R1, 0xfffffff8 ;  /* 0xfffffff801017836 */ /* 0x001fe20000000000 */
[----:B------:R-:W0:Y:S05]  /*0050*/  LDCU UR6, c[0x0][0x390] ;  /* 0x00007200ff0677ac */ /* 0x000e2a0008000800 */
[----:B------:R-:W4:Y:S08]  /*0060*/  S2UR UR5, SR_CgaCtaId ;  /* 0x00000000000579c3 */ /* 0x000f300000008800 */
[----:B------:R-:W5:Y:S01]  /*0070*/  LDC R11, c[0x0][0x390] ;  /* 0x0000e400ff0b7b82 */ /* 0x000f620000000800 */
[----:B-1----:R-:W-:-:S04]  /*0080*/  IMAD.SHL.U32 R8, R13, 0x2, RZ ;  /* 0x000000020d087824 */ /* 0x002fc800078e00ff */
[----:B--2---:R-:W-:-:S05]  /*0090*/  IMAD.WIDE.U32 R4, R8, 0x4, R4 ;  /* 0x0000000408047825 */ /* 0x004fca00078e0004 */
[----:B---3--:R-:W2:Y:S04]  /*00a0*/  LDG.E R6, desc[UR36][R4.64] ;  /* 0x0000002404067981 */ /* 0x008ea8000c1e1900 */
[----:B------:R-:W2:Y:S01]  /*00b0*/  LDG.E R7, desc[UR36][R4.64+0x4] ;  /* 0x0000042404077981 */ /* 0x000ea2000c1e1900 */
[----:B------:R-:W-:Y:S01]  /*00c0*/  UMOV UR4, 0x400 ;  /* 0x0000040000047882 */ /* 0x000fe20000000000 */
[----:B------:R-:W-:Y:S01]  /*00d0*/  ISETP.NE.AND P1, PT, R13, RZ, PT ;  /* 0x000000ff0d00720c */ /* 0x000fe20003f25270 */
[----:B----4-:R-:W-:Y:S01]  /*00e0*/  ULEA UR4, UR5, UR4, 0x18 ;  /* 0x0000000405047291 */ /* 0x010fe2000f8ec0ff */
[----:B-----5:R-:W-:Y:S01]  /*00f0*/  ISETP.GE.AND P2, PT, R11, 0x2, PT ;  /* 0x000000020b00780c */ /* 0x020fe20003f46270 */
[----:B0-----:R-:W-:Y:S01]  /*0100*/  USHF.R.S32.HI UR5, URZ, 0x1, UR6 ;  /* 0x00000001ff057899 */ /* 0x001fe20008011406 */
[----:B------:R-:W-:Y:S01]  /*0110*/  IMAD.MOV.U32 R3, RZ, RZ, 0x1 ;  /* 0x00000001ff037424 */ /* 0x000fe200078e00ff */
[----:B------:R-:W-:-:S02]  /*0120*/  IADD3 R2, PT, PT, R8, 0x1, RZ ;  /* 0x0000000108027810 */ /* 0x000fc40007ffe0ff */
[----:B------:R-:W-:Y:S01]  /*0130*/  LEA R0, R13, UR4, 0x3 ;  /* 0x000000040d007c11 */ /* 0x000fe2000f8e18ff */
[----:B------:R-:W-:-:S05]  /*0140*/  UISETP.GE.AND UP0, UPT, UR5, 0x1, UPT ;  /* 0x000000010500788c */ /* 0x000fca000bf06270 */
[----:B------:R-:W-:Y:S01]  /*0150*/  @!P1 LEA R11, R11, UR4, 0x2 ;  /* 0x000000040b0b9c11 */ /* 0x000fe2000f8e10ff */
[----:B--2---:R0:W-:Y:S03]  /*0160*/  STS.64 [R0], R6 ;  /* 0x0000000600007388 */ /* 0x0041e60000000a00 */
[----:B------:R-:W-:Y:S05]  /*0170*/  BRA.U !UP0, `(.L_x_5) ;  /* 0x00000001083c7547 */ /* 0x000fea000b800000 */
[----:B------:R-:W-:-:S07]  /*0180*/  IMAD.MOV.U32 R3, RZ, RZ, 0x1 ;  /* 0x00000001ff037424 */ /* 0x000fce00078e00ff */
.L_x_6:
[----:B------:R-:W-:Y:S01]  /*0190*/  BAR.SYNC.DEFER_BLOCKING 0x0 ;  /* 0x0000000000007b1d */ /* 0x000fe20000010000 */
[----:B------:R-:W-:Y:S01]  /*01a0*/  ISETP.GE.AND P0, PT, R13, UR5, PT ;  /* 0x000000050d007c0c */ /* 0x000fe2000bf06270 */
[----:B------:R-:W-:Y:S02]  /*01b0*/  UISETP.GT.U32.AND UP0, UPT, UR5, 0x1, UPT ;  /* 0x000000010500788c */ /* 0x000fe4000bf04070 */
[----:B------:R-:W-:-:S07]  /*01c0*/  USHF.R.U32.HI UR6, URZ, 0x1, UR5 ;  /* 0x00000001ff067899 */ /* 0x000fce0008011605 */
[----:B------:R-:W-:-:S03]  /*01d0*/  UMOV UR5, UR6 ;  /* 0x0000000600057c82 */ /* 0x000fc60008000000 */
[----:B0-----:R-:W-:-:S05]  /*01e0*/  @!P0 IMAD R6, R2, R3, RZ ;  /* 0x0000000302068224 */ /* 0x001fca00078e02ff */
[----:B------:R-:W-:-:S05]  /*01f0*/  @!P0 LEA R6, R6, UR4, 0x2 ;  /* 0x0000000406068c11 */ /* 0x000fca000f8e10ff */
[C---:B-1----:R-:W-:Y:S02]  /*0200*/  @!P0 IMAD R7, R3.reuse, 0x4, R6 ;  /* 0x0000000403078824 */ /* 0x042fe400078e0206 */
[----:B------:R-:W-:Y:S01]  /*0210*/  @!P0 LDS R6, [R6+-0x4] ;  /* 0xfffffc0006068984 */ /* 0x000fe20000000800 */
[----:B------:R-:W-:-:S03]  /*0220*/  IMAD.SHL.U32 R3, R3, 0x2, RZ ;  /* 0x0000000203037824 */ /* 0x000fc600078e00ff */
[----:B------:R-:W0:Y:S02]  /*0230*/  @!P0 LDS R9, [R7+-0x4] ;  /* 0xfffffc0007098984 */ /* 0x000e240000000800 */
[----:B0-----:R-:W-:-:S05]  /*0240*/  @!P0 IADD3 R10, PT, PT, R6, R9, RZ ;  /* 0x00000009060a8210 */ /* 0x001fca0007ffe0ff */
[----:B------:R1:W-:Y:S01]  /*0250*/  @!P0 STS [R7+-0x4], R10 ;  /* 0xfffffc0a07008388 */ /* 0x0003e20000000800 */
[----:B------:R-:W-:Y:S05]  /*0260*/  BRA.U UP0, `(.L_x_6) ;  /* 0xfffffffd00c87547 */ /* 0x000fea000b83ffff */
.L_x_5:
[----:B------:R2:W-:Y:S01]  /*0270*/  @!P1 STS [R11+-0x4], RZ ;  /* 0xfffffcff0b009388 */ /* 0x0005e20000000800 */
[----:B------:R-:W-:Y:S05]  /*0280*/  @!P2 BRA `(.L_x_7) ;  /* 0x000000000040a947 */ /* 0x000fea0003800000 */
[----:B------:R-:W3:Y:S01]  /*0290*/  LDCU UR6, c[0x0][0x390] ;  /* 0x00007200ff0677ac */ /* 0x000ee20008000800 */
[----:B------:R-:W-:-:S05]  /*02a0*/  UMOV UR5, 0x1 ;  /* 0x0000000100057882 */ /* 0x000fca0000000000 */
.L_x_8:
[----:B------:R-:W-:Y:S01]  /*02b0*/  BAR.SYNC.DEFER_BLOCKING 0x0 ;  /* 0x0000000000007b1d */ /* 0x000fe20000010000 */
[----:B------:R-:W-:Y:S01]  /*02c0*/  ISETP.GE.U32.AND P0, PT, R13, UR5, PT ;  /* 0x000000050d007c0c */ /* 0x000fe2000bf06070 */
[----:B------:R-:W-:Y:S01]  /*02d0*/  USHF.L.U32 UR5, UR5, 0x1, URZ ;  /* 0x0000000105057899 */ /* 0x000fe200080006ff */
[----:B------:R-:W-:-:S03]  /*02e0*/  SHF.R.U32.HI R3, RZ, 0x1, R3 ;  /* 0x00000001ff037819 */ /* 0x000fc60000011603 */
[----:B---3--:R-:W-:-:S08]  /*02f0*/  UISETP.GE.AND UP0, UPT, UR5, UR6, UPT ;  /* 0x000000060500728c */ /* 0x008fd0000bf06270 */
[----:B0---4-:R-:W-:-:S05]  /*0300*/  @!P0 IMAD R6, R2, R3, RZ ;  /* 0x0000000302068224 */ /* 0x011fca00078e02ff */
[----:B------:R-:W-:-:S05]  /*0310*/  @!P0 LEA R6, R6, UR4, 0x2 ;  /* 0x0000000406068c11 */ /* 0x000fca000f8e10ff */
[----:B------:R-:W-:Y:S01]  /*0320*/  @!P0 IMAD R9, R3, 0x4, R6 ;  /* 0x0000000403098824 */ /* 0x000fe200078e0206 */
[----:B-1----:R-:W-:Y:S04]  /*0330*/  @!P0 LDS R7, [R6+-0x4] ;  /* 0xfffffc0006078984 */ /* 0x002fe80000000800 */
[----:B------:R-:W0:Y:S02]  /*0340*/  @!P0 LDS R10, [R9+-0x4] ;  /* 0xfffffc00090a8984 */ /* 0x000e240000000800 */
[----:B0-----:R-:W-:Y:S02]  /*0350*/  @!P0 IADD3 R12, PT, PT, R7, R10, RZ ;  /* 0x0000000a070c8210 */ /* 0x001fe40007ffe0ff */
[----:B------:R4:W-:Y:S04]  /*0360*/  @!P0 STS [R6+-0x4], R10 ;  /* 0xfffffc0a06008388 */ /* 0x0009e80000000800 */
[----:B------:R4:W-:Y:S01]  /*0370*/  @!P0 STS [R9+-0x4], R12 ;  /* 0xfffffc0c09008388 */ /* 0x0009e20000000800 */
[----:B------:R-:W-:Y:S05]  /*0380*/  BRA.U !UP0, `(.L_x_8) ;  /* 0xfffffffd08c87547 */ /* 0x000fea000b83ffff */
.L_x_7:
[----:B------:R-:W-:Y:S08]  /*0390*/  BAR.SYNC.DEFER_BLOCKING 0x0 ;  /* 0x0000000000007b1d */ /* 0x000ff00000010000 */
[----:B------:R-:W3:Y:S01]  /*03a0*/  LDC.64 R16, c[0x0][0x380] ;  /* 0x0000e000ff107b82 */ /* 0x000ee20000000a00 */
[----:B------:R-:W5:Y:S01]  /*03b0*/  LDCU UR4, c[0x0][0x2f8] ;  /* 0x00005f00ff0477ac */ /* 0x000f620008000800 */
[----:B------:R-:W-:Y:S01]  /*03c0*/  MOV R18, 0x158 ;  /* 0x0000015800127802 */ /* 0x000fe20000000f00 */
[----:B------:R-:W5:Y:S01]  /*03d0*/  LDCU UR5, c[0x0][0x2fc] ;  /* 0x00005f80ff0577ac */ /* 0x000f620008000800 */
[----:B------:R-:W5:Y:S01]  /*03e0*/  LDCU.64 UR6, c[0x4][0x140] ;  /* 0x01002800ff0677ac */ /* 0x000f620008000a00 */
[----:B------:R-:W2:Y:S04]  /*03f0*/  LDG.E R3, desc[UR36][R4.64] ;  /* 0x0000002404037981 */ /* 0x000ea8000c1e1900 */
[----:B01--4-:R-:W2:Y:S01]  /*0400*/  LDS.64 R6, [R0] ;  /* 0x0000000000067984 */ /* 0x013ea20000000a00 */
[----:B---3--:R-:W-:-:S04]  /*0410*/  IMAD.WIDE.U32 R16, R8, 0x4, R16 ;  /* 0x0000000408107825 */ /* 0x008fc800078e0010 */
[----:B--2---:R-:W-:-:S05]  /*0420*/  IMAD.IADD R3, R6, 0x1, R3 ;  /* 0x0000000106037824 */ /* 0x004fca00078e0203 */
[----:B------:R-:W-:Y:S04]  /*0430*/  STG.E desc[UR36][R16.64], R3 ;  /* 0x0000000310007986 */ /* 0x000fe8000c101924 */
[----:B------:R-:W2:Y:S02]  /*0440*/  LDG.E R6, desc[UR36][R4.64+0x4] ;  /* 0x0000042404067981 */ /* 0x000ea4000c1e1900 */
[----:B--2---:R-:W-:-:S05]  /*0450*/  IMAD.IADD R7, R7, 0x1, R6 ;  /* 0x0000000107077824 */ /* 0x004fca00078e0206 */
[----:B------:R0:W-:Y:S01]  /*0460*/  STG.E desc[UR36][R16.64+0x4], R7 ;  /* 0x0000040710007986 */ /* 0x0001e2000c101924 */
[----:B------:R-:W-:Y:S06]  /*0470*/  BAR.SYNC.DEFER_BLOCKING 0x0 ;  /* 0x0000000000007b1d */ /* 0x000fec0000010000 */
[----:B------:R-:W2:Y:S02]  /*0480*/  LDG.E R9, desc[UR36][R16.64] ;  /* 0x0000002410097981 */ /* 0x000ea4000c1e1900 */
[----:B------:R1:W3:Y:S01]  /*0490*/  LDC.64 R10, c[0x4][R18] ;  /* 0x01000000120a7b82 */ /* 0x0002e20000000a00 */
[----:B-----5:R-:W-:Y:S01]  /*04a0*/  IADD3 R19, P0, PT, R1, UR4, RZ ;  /* 0x0000000401137c10 */ /* 0x020fe2000ff1e0ff */
[----:B------:R-:W-:-:S02]  /*04b0*/  IMAD.U32 R4, RZ, RZ, UR6 ;  /* 0x00000006ff047e24 */ /* 0x000fc4000f8e00ff */
[----:B------:R-:W-:Y:S01]  /*04c0*/  IMAD.U32 R5, RZ, RZ, UR7 ;  /* 0x00000007ff057e24 */ /* 0x000fe2000f8e00ff */
[----:B------:R-:W-:Y:S02]  /*04d0*/  IADD3.X R22, PT, PT, RZ, UR5, RZ, P0, !PT ;  /* 0x00000005ff167c10 */ /* 0x000fe400087fe4ff */
[----:B------:R-:W-:-:S03]  /*04e0*/  MOV R6, R19 ;  /* 0x0000001300067202 */ /* 0x000fc60000000f00 */
[----:B0-----:R-:W-:Y:S01]  /*04f0*/  IMAD.MOV.U32 R7, RZ, RZ, R22 ;  /* 0x000000ffff077224 */ /* 0x001fe200078e0016 */
[----:B--23--:R1:W-:Y:S06]  /*0500*/  STL.64 [R1], R8 ;  /* 0x0000000801007387 */ /* 0x00c3ec0000100a00 */
[----:B------:R-:W-:-:S07]  /*0510*/  LEPC R20, `(.L_x_9) ;  /* 0x000000001014794e */ /* 0x000fce0000000000 */
[----:B-1----:R-:W-:Y:S05]  /*0520*/  CALL.ABS.NOINC R10 ;  /* 0x000000000a007343 */ /* 0x002fea0003c00000 */
.L_x_9:
[----:B------:R-:W2:Y:S01]  /*0530*/  LDG.E R3, desc[UR36][R16.64+0x4] ;  /* 0x0000042410037981 */ /* 0x000ea2000c1e1900 */
[----:B------:R0:W1:Y:S01]  /*0540*/  LDC.64 R8, c[0x4][R18] ;  /* 0x0100000012087b82 */ /* 0x0000620000000a00 */
[----:B------:R-:W3:Y:S01]  /*0550*/  LDCU.64 UR4, c[0x4][0x140] ;  /* 0x01002800ff0477ac */ /* 0x000ee20008000a00 */
[----:B------:R-:W-:Y:S01]  /*0560*/  IMAD.MOV.U32 R6, RZ, RZ, R19 ;  /* 0x000000ffff067224 */ /* 0x000fe200078e0013 */
[----:B------:R-:W-:Y:S01]  /*0570*/  MOV R7, R22 ;  /* 0x0000001600077202 */ /* 0x000fe20000000f00 */
[----:B---3--:R-:W-:Y:S01]  /*0580*/  IMAD.U32 R4, RZ, RZ, UR4 ;  /* 0x00000004ff047e24 */ /* 0x008fe2000f8e00ff */
[----:B------:R-:W-:Y:S01]  /*0590*/  MOV R5, UR5 ;  /* 0x0000000500057c02 */ /* 0x000fe20008000f00 */
[----:B-12---:R0:W-:Y:S06]  /*05a0*/  STL.64 [R1], R2 ;  /* 0x0000000201007387 */ /* 0x0061ec0000100a00 */
[----:B------:R-:W-:-:S07]  /*05b0*/  LEPC R20, `(.L_x_10) ;  /* 0x000000001014794e */ /* 0x000fce0000000000 */
[----:B0-----:R-:W-:Y:S05]  /*05c0*/  CALL.ABS.NOINC R8 ;  /* 0x0000000008007343 */ /* 0x001fea0003c00000 */
.L_x_10:
[----:B------:R-:W-:Y:S05]  /*05d0*/  WARPSYNC.ALL ;  /* 0x0000000000007948 */ /* 0x000fea0003800000 */
[----:B------:R-:W-:Y:S06]  /*05e0*/  BAR.SYNC.DEFER_BLOCKING 0x0 ;  /* 0x0000000000007b1d */ /* 0x000fec0000010000 */
[----:B------:R-:W-:Y:S05]  /*05f0*/  EXIT ;  /* 0x000000000000794d */ /* 0x000fea0003800000 */
.L_x_11:
        /* <DEDUP_REMOVED lines=16> */
.L_x_15:


//--------------------- .nv.global.init           --------------------------
	.section	.nv.global.init,"aw",@progbits
.nv.global.init:
	.type		$str$1,@object
	.size		$str$1,($str$2 - $str$1)
$str$1:
        /*0000*/ 	.byte	0x25, 0x64, 0x20, 0x25, 0x64, 0x0a, 0x00
	.type		$str$2,@object
	.size		$str$2,($str - $str$2)
$str$2:
        /*0007*/ 	.byte	0x41, 0x5b, 0x25, 0x64, 0x5d, 0x20, 0x3d, 0x20, 0x25, 0x64, 0x20, 0x0a, 0x00
	.type		$str,@object
	.size		$str,(.L_40 - $str)
$str:
        /*0014*/ 	.byte	0x78, 0x41, 0x5b, 0x25, 0x64, 0x5d, 0x20, 0x3d, 0x20, 0x25, 0x64, 0x20, 0x0a, 0x00
.L_40:


//--------------------- .nv.shared._ZN3cub18CUB_300001_SM_10006detail11EmptyKernelIvEEvv --------------------------
	.section	.nv.shared._ZN3cub18CUB_300001_SM_10006detail11EmptyKernelIvEEvv,"aw",@nobits
	.sectionflags	@""
	.align	16
	.zero		1024


//--------------------- .nv.shared.reserved.0     --------------------------
	.section	.nv.shared.reserved.0,"aw",@nobits
	.weak		__nv_reservedSMEM_offset_0_alias
	.size		__nv_reservedSMEM_offset_0_alias, 0, 64
	.other		__nv_reservedSMEM_offset_0_alias,@"STO_CUDA_RESERVED_SHARED STV_DEFAULT"
__nv_reservedSMEM_offset_0_alias:
	.zero		0
	.zero		64


//--------------------- .nv.global                --------------------------
	.section	.nv.global,"aw",@nobits
.nv.global:
	.type		_ZN34_INTERNAL_d728f2c0_4_k_cu_a6c175346thrust24THRUST_300001_SM_1000_NS12placeholders2_5E,@object
	.size		_ZN34_INTERNAL_d728f2c0_4_k_cu_a6c175346thrust24THRUST_300001_SM_1000_NS12placeholders2_5E,(_ZN34_INTERNAL_d728f2c0_4_k_cu_a6c175344cuda3std3__45__cpo6cbeginE - _ZN34_INTERNAL_d728f2c0_4_k_cu_a6c175346thrust24THRUST_300001_SM_1000_NS12placeholders2_5E)
_ZN34_INTERNAL_d728f2c0_4_k_cu_a6c175346thrust24THRUST_300001_SM_1000_NS12placeholders2_5E:
	.zero		1
	.type		_ZN34_INTERNAL_d728f2c0_4_k_cu_a6c175344cuda3std3__45__cpo6cbeginE,@object
	.size		_ZN34_INTERNAL_d728f2c0_4_k_cu_a6c175344cuda3std3__45__cpo6cbeginE,(_ZN34_INTERNAL_d728f2c0_4_k_cu_a6c175344cuda3std6ranges3__45__cpo6cbeginE - _ZN34_INTERNAL_d728f2c0_4_k_cu_a6c175344cuda3std3__45__cpo6cbeginE)
_ZN34_INTERNAL_d728f2c0_4_k_cu_a6c175344cuda3std3__45__cpo6cbeginE:
	.zero		1
	.type		_ZN34_INTERNAL_d728f2c0_4_k_cu_a6c175344cuda3std6ranges3__45__cpo6cbeginE,@object
	.size		_ZN34_INTERNAL_d728f2c0_4_k_cu_a6c175344cuda3std6ranges3__45__cpo6cbeginE,(_ZN34_INTERNAL_d728f2c0_4_k_cu_a6c175344cuda3std3__48in_placeE - _ZN34_INTERNAL_d728f2c0_4_k_cu_a6c175344cuda3std6ranges3__45__cpo6cbeginE)
_ZN34_INTERNAL_d728f2c0_4_k_cu_a6c175344cuda3std6ranges3__45__cpo6cbeginE:
	.zero		1
	.type		_ZN34_INTERNAL_d728f2c0_4_k_cu_a6c175344cuda3std3__48in_placeE,@object
	.size		_ZN34_INTERNAL_d728f2c0_4_k_cu_a6c175344cuda3std3__48in_placeE,(_ZN34_INTERNAL_d728f2c0_4_k_cu_a6c175344cuda3std6ranges3__45__cpo4sizeE - _ZN34_INTERNAL_d728f2c0_4_k_cu_a6c175344cuda3std3__48in_placeE)
_ZN34_INTERNAL_d728f2c0_4_k_cu_a6c175344cuda3std3__48in_placeE:
	.zero		1
	.type		_ZN34_INTERNAL_d728f2c0_4_k_cu_a6c175344cuda3std6ranges3__45__cpo4sizeE,@object
	.size		_ZN34_INTERNAL_d728f2c0_4_k_cu_a6c175344cuda3std6ranges3__45__cpo4sizeE,(_ZN34_INTERNAL_d728f2c0_4_k_cu_a6c175346thrust24THRUST_300001_SM_1000_NS12placeholders2_9E - _ZN34_INTERNAL_d728f2c0_4_k_cu_a6c175344cuda3std6ranges3__45__cpo4sizeE)
_ZN34_INTERNAL_d728f2c0_4_k_cu_a6c175344cuda3std6ranges3__45__cpo4sizeE:
	.zero		1
	.type		_ZN34_INTERNAL_d728f2c0_4_k_cu_a6c175346thrust24THRUST_300001_SM_1000_NS12placeholders2_9E,@object
	.size		_ZN34_INTERNAL_d728f2c0_4_k_cu_a6c175346thrust24THRUST_300001_SM_1000_NS12placeholders2_9E,(_ZN34_INTERNAL_d728f2c0_4_k_cu_a6c175344cuda3std3__45__cpo7crbeginE - _ZN34_INTERNAL_d728f2c0_4_k_cu_a6c175346thrust24THRUST_300001_SM_1000_NS12placeholders2_9E)
_ZN34_INTERNAL_d728f2c0_4_k_cu_a6c175346thrust24THRUST_300001_SM_1000_NS12placeholders2_9E:
	.zero		1
	.type		_ZN34_INTERNAL_d728f2c0_4_k_cu_a6c175344cuda3std3__45__cpo7crbeginE,@object
	.size		_ZN34_INTERNAL_d728f2c0_4_k_cu_a6c175344cuda3std3__45__cpo7crbeginE,(_ZN34_INTERNAL_d728f2c0_4_k_cu_a6c175344cuda3std6ranges3__45__cpo4nextE - _ZN34_INTERNAL_d728f2c0_4_k_cu_a6c175344cuda3std3__45__cpo7crbeginE)
_ZN34_INTERNAL_d728f2c0_4_k_cu_a6c175344cuda3std3__45__cpo7crbeginE:
	.zero		1
	.type		_ZN34_INTERNAL_d728f2c0_4_k_cu_a6c175344cuda3std6ranges3__45__cpo4nextE,@object
	.size		_ZN34_INTERNAL_d728f2c0_4_k_cu_a6c175344cuda3std6ranges3__45__cpo4nextE,(_ZN34_INTERNAL_d728f2c0_4_k_cu_a6c175344cuda3std6ranges3__45__cpo4swapE - _ZN34_INTERNAL_d728f2c0_4_k_cu_a6c175344cuda3std6ranges3__45__cpo4nextE)
_ZN34_INTERNAL_d728f2c0_4_k_cu_a6c175344cuda3std6ranges3__45__cpo4nextE:
	.zero		1
	.type		_ZN34_INTERNAL_d728f2c0_4_k_cu_a6c175344cuda3std6ranges3__45__cpo4swapE,@object
	.size		_ZN34_INTERNAL_d728f2c0_4_k_cu_a6c175344cuda3std6ranges3__45__cpo4swapE,(_ZN34_INTERNAL_d728f2c0_4_k_cu_a6c175346thrust24THRUST_300001_SM_1000_NS12placeholders2_1E - _ZN34_INTERNAL_d728f2c0_4_k_cu_a6c175344cuda3std6ranges3__45__cpo4swapE)
_ZN34_INTERNAL_d728f2c0_4_k_cu_a6c175344cuda3std6ranges3__45__cpo4swapE:
	.zero		1
	.type		_ZN34_INTERNAL_d728f2c0_4_k_cu_a6c175346thrust24THRUST_300001_SM_1000_NS12placeholders2_1E,@object
	.size		_ZN34_INTERNAL_d728f2c0_4_k_cu_a6c175346thrust24THRUST_300001_SM_1000_NS12placeholders2_1E,(_ZN34_INTERNAL_d728f2c0_4_k_cu_a6c175346thrust24THRUST_300001_SM_1000_NS12placeholders2_3E - _ZN34_INTERNAL_d728f2c0_4_k_cu_a6c175346thrust24THRUST_300001_SM_1000_NS12placeholders2_1E)
_ZN34_INTERNAL_d728f2c0_4_k_cu_a6c175346thrust24THRUST_300001_SM_1000_NS12placeholders2_1E:
	.zero		1
	.type		_ZN34_INTERNAL_d728f2c0_4_k_cu_a6c175346thrust24THRUST_300001_SM_1000_NS12placeholders2_3E,@object
	.size		_ZN34_INTERNAL_d728f2c0_4_k_cu_a6c175346thrust24THRUST_300001_SM_1000_NS12placeholders2_3E,(_ZN34_INTERNAL_d728f2c0_4_k_cu_a6c175344cuda3std3__45__cpo5beginE - _ZN34_INTERNAL_d728f2c0_4_k_cu_a6c175346thrust24THRUST_300001_SM_1000_NS12placeholders2_3E)
_ZN34_INTERNAL_d728f2c0_4_k_cu_a6c175346thrust24THRUST_300001_SM_1000_NS12placeholders2_3E:
	.zero		1
	.type		_ZN34_INTERNAL_d728f2c0_4_k_cu_a6c175344cuda3std3__45__cpo5beginE,@object
	.size		_ZN34_INTERNAL_d728f2c0_4_k_cu_a6c175344cuda3std3__45__cpo5beginE,(_ZN34_INTERNAL_d728f2c0_4_k_cu_a6c175344cuda3std6ranges3__45__cpo5beginE - _ZN34_INTERNAL_d728f2c0_4_k_cu_a6c175344cuda3std3__45__cpo5beginE)
_ZN34_INTERNAL_d728f2c0_4_k_cu_a6c175344cuda3std3__45__cpo5beginE:
	.zero		1
	.type		_ZN34_INTERNAL_d728f2c0_4_k_cu_a6c175344cuda3std6ranges3__45__cpo5beginE,@object
	.size		_ZN34_INTERNAL_d728f2c0_4_k_cu_a6c175344cuda3std6ranges3__45__cpo5beginE,(_ZN34_INTERNAL_d728f2c0_4_k_cu_a6c175344cuda3std3__436_GLOBAL__N__d728f2c0_4_k_cu_a6c175346ignoreE - _ZN34_INTERNAL_d728f2c0_4_k_cu_a6c175344cuda3std6ranges3__45__cpo5beginE)
_ZN34_INTERNAL_d728f2c0_4_k_cu_a6c175344cuda3std6ranges3__45__cpo5beginE:
	.zero		1
	.type		_ZN34_INTERNAL_d728f2c0_4_k_cu_a6c175344cuda3std3__436_GLOBAL__N__d728f2c0_4_k_cu_a6c175346ignoreE,@object
	.size		_ZN34_INTERNAL_d728f2c0_4_k_cu_a6c175344cuda3std3__436_GLOBAL__N__d728f2c0_4_k_cu_a6c175346ignoreE,(_ZN34_INTERNAL_d728f2c0_4_k_cu_a6c175344cuda3std6ranges3__45__cpo4dataE - _ZN34_INTERNAL_d728f2c0_4_k_cu_a6c175344cuda3std3__436_GLOBAL__N__d728f2c0_4_k_cu_a6c175346ignoreE)
_ZN34_INTERNAL_d728f2c0_4_k_cu_a6c175344cuda3std3__436_GLOBAL__N__d728f2c0_4_k_cu_a6c175346ignoreE:
	.zero		1
	.type		_ZN34_INTERNAL_d728f2c0_4_k_cu_a6c175344cuda3std6ranges3__45__cpo4dataE,@object
	.size		_ZN34_INTERNAL_d728f2c0_4_k_cu_a6c175344cuda3std6ranges3__45__cpo4dataE,(_ZN34_INTERNAL_d728f2c0_4_k_cu_a6c175346thrust24THRUST_300001_SM_1000_NS12placeholders2_7E - _ZN34_INTERNAL_d728f2c0_4_k_cu_a6c175344cuda3std6ranges3__45__cpo4dataE)
_ZN34_INTERNAL_d728f2c0_4_k_cu_a6c175344cuda3std6ranges3__45__cpo4dataE:
	.zero		1
	.type		_ZN34_INTERNAL_d728f2c0_4_k_cu_a6c175346thrust24THRUST_300001_SM_1000_NS12placeholders2_7E,@object
	.size		_ZN34_INTERNAL_d728f2c0_4_k_cu_a6c175346thrust24THRUST_300001_SM_1000_NS12placeholders2_7E,(_ZN34_INTERNAL_d728f2c0_4_k_cu_a6c175344cuda3std3__45__cpo6rbeginE - _ZN34_INTERNAL_d728f2c0_4_k_cu_a6c175346thrust24THRUST_300001_SM_1000_NS12placeholders2_7E)
_ZN34_INTERNAL_d728f2c0_4_k_cu_a6c175346thrust24THRUST_300001_SM_1000_NS12placeholders2_7E:
	.zero		1
	.type		_ZN34_INTERNAL_d728f2c0_4_k_cu_a6c175344cuda3std3__45__cpo6rbeginE,@object
	.size		_ZN34_INTERNAL_d728f2c0_4_k_cu_a6c175344cuda3std3__45__cpo6rbeginE,(_ZN34_INTERNAL_d728f2c0_4_k_cu_a6c175344cuda3std6ranges3__45__cpo7advanceE - _ZN34_INTERNAL_d728f2c0_4_k_cu_a6c175344cuda3std3__45__cpo6rbeginE)
_ZN34_INTERNAL_d728f2c0_4_k_cu_a6c175344cuda3std3__45__cpo6rbeginE:
	.zero		1
	.type		_ZN34_INTERNAL_d728f2c0_4_k_cu_a6c175344cuda3std6ranges3__45__cpo7advanceE,@object
	.size		_ZN34_INTERNAL_d728f2c0_4_k_cu_a6c175344cuda3std6ranges3__45__cpo7advanceE,(_ZN34_INTERNAL_d728f2c0_4_k_cu_a6c175344cuda3std3__47nulloptE - _ZN34_INTERNAL_d728f2c0_4_k_cu_a6c175344cuda3std6ranges3__45__cpo7advanceE)
_ZN34_INTERNAL_d728f2c0_4_k_cu_a6c175344cuda3std6ranges3__45__cpo7advanceE:
	.zero		1
	.type		_ZN34_INTERNAL_d728f2c0_4_k_cu_a6c175344cuda3std3__47nulloptE,@object
	.size		_ZN34_INTERNAL_d728f2c0_4_k_cu_a6c175344cuda3std3__47nulloptE,(_ZN34_INTERNAL_d728f2c0_4_k_cu_a6c175344cuda3std6ranges3__45__cpo8distanceE - _ZN34_INTERNAL_d728f2c0_4_k_cu_a6c175344cuda3std3__47nulloptE)
_ZN34_INTERNAL_d728f2c0_4_k_cu_a6c175344cuda3std3__47nulloptE:
	.zero		1
	.type		_ZN34_INTERNAL_d728f2c0_4_k_cu_a6c175344cuda3std6ranges3__45__cpo8distanceE,@object
	.size		_ZN34_INTERNAL_d728f2c0_4_k_cu_a6c175344cuda3std6ranges3__45__cpo8distanceE,(_ZN34_INTERNAL_d728f2c0_4_k_cu_a6c175346thrust24THRUST_300001_SM_1000_NS12placeholders2_6E - _ZN34_INTERNAL_d728f2c0_4_k_cu_a6c175344cuda3std6ranges3__45__cpo8distanceE)
_ZN34_INTERNAL_d728f2c0_4_k_cu_a6c175344cuda3std6ranges3__45__cpo8distanceE:
	.zero		1
	.type		_ZN34_INTERNAL_d728f2c0_4_k_cu_a6c175346thrust24THRUST_300001_SM_1000_NS12placeholders2_6E,@object
	.size		_ZN34_INTERNAL_d728f2c0_4_k_cu_a6c175346thrust24THRUST_300001_SM_1000_NS12placeholders2_6E,(_ZN34_INTERNAL_d728f2c0_4_k_cu_a6c175344cuda3std3__45__cpo4cendE - _ZN34_INTERNAL_d728f2c0_4_k_cu_a6c175346thrust24THRUST_300001_SM_1000_NS12placeholders2_6E)
_ZN34_INTERNAL_d728f2c0_4_k_cu_a6c175346thrust24THRUST_300001_SM_1000_NS12placeholders2_6E:
	.zero		1
	.type		_ZN34_INTERNAL_d728f2c0_4_k_cu_a6c175344cuda3std3__45__cpo4cendE,@object
	.size		_ZN34_INTERNAL_d728f2c0_4_k_cu_a6c175344cuda3std3__45__cpo4cendE,(_ZN34_INTERNAL_d728f2c0_4_k_cu_a6c175344cuda3std6ranges3__45__cpo4cendE - _ZN34_INTERNAL_d728f2c0_4_k_cu_a6c175344cuda3std3__45__cpo4cendE)
_ZN34_INTERNAL_d728f2c0_4_k_cu_a6c175344cuda3std3__45__cpo4cendE:
	.zero		1
	.type		_ZN34_INTERNAL_d728f2c0_4_k_cu_a6c175344cuda3std6ranges3__45__cpo4cendE,@object
	.size		_ZN34_INTERNAL_d728f2c0_4_k_cu_a6c175344cuda3std6ranges3__45__cpo4cendE,(_ZN34_INTERNAL_d728f2c0_4_k_cu_a6c175344cuda3std3__420unreachable_sentinelE - _ZN34_INTERNAL_d728f2c0_4_k_cu_a6c175344cuda3std6ranges3__45__cpo4cendE)
_ZN34_INTERNAL_d728f2c0_4_k_cu_a6c175344cuda3std6ranges3__45__cpo4cendE:
	.zero		1
	.type		_ZN34_INTERNAL_d728f2c0_4_k_cu_a6c175344cuda3std3__420unreachable_sentinelE,@object
	.size		_ZN34_INTERNAL_d728f2c0_4_k_cu_a6c175344cuda3std3__420unreachable_sentinelE,(_ZN34_INTERNAL_d728f2c0_4_k_cu_a6c175344cuda3std6ranges3__45__cpo5ssizeE - _ZN34_INTERNAL_d728f2c0_4_k_cu_a6c175344cuda3std3__420unreachable_sentinelE)
_ZN34_INTERNAL_d728f2c0_4_k_cu_a6c175344cuda3std3__420unreachable_sentinelE:
	.zero		1
	.type		_ZN34_INTERNAL_d728f2c0_4_k_cu_a6c175344cuda3std6ranges3__45__cpo5ssizeE,@object
	.size		_ZN34_INTERNAL_d728f2c0_4_k_cu_a6c175344cuda3std6ranges3__45__cpo5ssizeE,(_ZN34_INTERNAL_d728f2c0_4_k_cu_a6c175346thrust24THRUST_300001_SM_1000_NS12placeholders3_10E - _ZN34_INTERNAL_d728f2c0_4_k_cu_a6c175344cuda3std6ranges3__45__cpo5ssizeE)
_ZN34_INTERNAL_d728f2c0_4_k_cu_a6c175344cuda3std6ranges3__45__cpo5ssizeE:
	.zero		1
	.type		_ZN34_INTERNAL_d728f2c0_4_k_cu_a6c175346thrust24THRUST_300001_SM_1000_NS12placeholders3_10E,@object
	.size		_ZN34_INTERNAL_d728f2c0_4_k_cu_a6c175346thrust24THRUST_300001_SM_1000_NS12placeholders3_10E,(_ZN34_INTERNAL_d728f2c0_4_k_cu_a6c175344cuda3std3__45__cpo5crendE - _ZN34_INTERNAL_d728f2c0_4_k_cu_a6c175346thrust24THRUST_300001_SM_1000_NS12placeholders3_10E)
_ZN34_INTERNAL_d728f2c0_4_k_cu_a6c175346thrust24THRUST_300001_SM_1000_NS12placeholders3_10E:
	.zero		1
	.type		_ZN34_INTERNAL_d728f2c0_4_k_cu_a6c175344cuda3std3__45__cpo5crendE,@object
	.size		_ZN34_INTERNAL_d728f2c0_4_k_cu_a6c175344cuda3std3__45__cpo5crendE,(_ZN34_INTERNAL_d728f2c0_4_k_cu_a6c175344cuda3std6ranges3__45__cpo4prevE - _ZN34_INTERNAL_d728f2c0_4_k_cu_a6c175344cuda3std3__45__cpo5crendE)
_ZN34_INTERNAL_d728f2c0_4_k_cu_a6c175344cuda3std3__45__cpo5crendE:
	.zero		1
	.type		_ZN34_INTERNAL_d728f2c0_4_k_cu_a6c175344cuda3std6ranges3__45__cpo4prevE,@object
	.size		_ZN34_INTERNAL_d728f2c0_4_k_cu_a6c175344cuda3std6ranges3__45__cpo4prevE,(_ZN34_INTERNAL_d728f2c0_4_k_cu_a6c175344cuda3std6ranges3__45__cpo9iter_moveE - _ZN34_INTERNAL_d728f2c0_4_k_cu_a6c175344cuda3std6ranges3__45__cpo4prevE)
_ZN34_INTERNAL_d728f2c0_4_k_cu_a6c175344cuda3std6ranges3__45__cpo4prevE:
	.zero		1
	.type		_ZN34_INTERNAL_d728f2c0_4_k_cu_a6c175344cuda3std6ranges3__45__cpo9iter_moveE,@object
	.size		_ZN34_INTERNAL_d728f2c0_4_k_cu_a6c175344cuda3std6ranges3__45__cpo9iter_moveE,(_ZN34_INTERNAL_d728f2c0_4_k_cu_a6c175346thrust24THRUST_300001_SM_1000_NS12placeholders2_2E - _ZN34_INTERNAL_d728f2c0_4_k_cu_a6c175344cuda3std6ranges3__45__cpo9iter_moveE)
_ZN34_INTERNAL_d728f2c0_4_k_cu_a6c175344cuda3std6ranges3__45__cpo9iter_moveE:
	.zero		1
	.type		_ZN34_INTERNAL_d728f2c0_4_k_cu_a6c175346thrust24THRUST_300001_SM_1000_NS12placeholders2_2E,@object
	.size		_ZN34_INTERNAL_d728f2c0_4_k_cu_a6c175346thrust24THRUST_300001_SM_1000_NS12placeholders2_2E,(_ZN34_INTERNAL_d728f2c0_4_k_cu_a6c175346thrust24THRUST_300001_SM_1000_NS12placeholders2_4E - _ZN34_INTERNAL_d728f2c0_4_k_cu_a6c175346thrust24THRUST_300001_SM_1000_NS12placeholders2_2E)
_ZN34_INTERNAL_d728f2c0_4_k_cu_a6c175346thrust24THRUST_300001_SM_1000_NS12placeholders2_2E:
	.zero		1
	.type		_ZN34_INTERNAL_d728f2c0_4_k_cu_a6c175346thrust24THRUST_300001_SM_1000_NS12placeholders2_4E,@object
	.size		_ZN34_INTERNAL_d728f2c0_4_k_cu_a6c175346thrust24THRUST_300001_SM_1000_NS12placeholders2_4E,(_ZN34_INTERNAL_d728f2c0_4_k_cu_a6c175344cuda3std3__45__cpo3endE - _ZN34_INTERNAL_d728f2c0_4_k_cu_a6c175346thrust24THRUST_300001_SM_1000_NS12placeholders2_4E)
_ZN34_INTERNAL_d728f2c0_4_k_cu_a6c175346thrust24THRUST_300001_SM_1000_NS12placeholders2_4E:
	.zero		1
	.type		_ZN34_INTERNAL_d728f2c0_4_k_cu_a6c175344cuda3std3__45__cpo3endE,@object
	.size		_ZN34_INTERNAL_d728f2c0_4_k_cu_a6c175344cuda3std3__45__cpo3endE,(_ZN34_INTERNAL_d728f2c0_4_k_cu_a6c175344cuda3std6ranges3__45__cpo3endE - _ZN34_INTERNAL_d728f2c0_4_k_cu_a6c175344cuda3std3__45__cpo3endE)
_ZN34_INTERNAL_d728f2c0_4_k_cu_a6c175344cuda3std3__45__cpo3endE:
	.zero		1
	.type		_ZN34_INTERNAL_d728f2c0_4_k_cu_a6c175344cuda3std6ranges3__45__cpo3endE,@object
	.size		_ZN34_INTERNAL_d728f2c0_4_k_cu_a6c175344cuda3std6ranges3__45__cpo3endE,(_ZN34_INTERNAL_d728f2c0_4_k_cu_a6c175344cuda3std3__419piecewise_constructE - _ZN34_INTERNAL_d728f2c0_4_k_cu_a6c175344cuda3std6ranges3__45__cpo3endE)
_ZN34_INTERNAL_d728f2c0_4_k_cu_a6c175344cuda3std6ranges3__45__cpo3endE:
	.zero		1
	.type		_ZN34_INTERNAL_d728f2c0_4_k_cu_a6c175344cuda3std3__419piecewise_constructE,@object
	.size		_ZN34_INTERNAL_d728f2c0_4_k_cu_a6c175344cuda3std3__419piecewise_constructE,(_ZN34_INTERNAL_d728f2c0_4_k_cu_a6c175344cuda3std6ranges3__45__cpo5cdataE - _ZN34_INTERNAL_d728f2c0_4_k_cu_a6c175344cuda3std3__419piecewise_constructE)
_ZN34_INTERNAL_d728f2c0_4_k_cu_a6c175344cuda3std3__419piecewise_constructE:
	.zero		1
	.type		_ZN34_INTERNAL_d728f2c0_4_k_cu_a6c175344cuda3std6ranges3__45__cpo5cdataE,@object
	.size		_ZN34_INTERNAL_d728f2c0_4_k_cu_a6c175344cuda3std6ranges3__45__cpo5cdataE,(_ZN34_INTERNAL_d728f2c0_4_k_cu_a6c175346thrust24THRUST_300001_SM_1000_NS12placeholders2_8E - _ZN34_INTERNAL_d728f2c0_4_k_cu_a6c175344cuda3std6ranges3__45__cpo5cdataE)
_ZN34_INTERNAL_d728f2c0_4_k_cu_a6c175344cuda3std6ranges3__45__cpo5cdataE:
	.zero		1
	.type		_ZN34_INTERNAL_d728f2c0_4_k_cu_a6c175346thrust24THRUST_300001_SM_1000_NS12placeholders2_8E,@object
	.size		_ZN34_INTERNAL_d728f2c0_4_k_cu_a6c175346thrust24THRUST_300001_SM_1000_NS12placeholders2_8E,(_ZN34_INTERNAL_d728f2c0_4_k_cu_a6c175344cuda3std3__45__cpo4rendE - _ZN34_INTERNAL_d728f2c0_4_k_cu_a6c175346thrust24THRUST_300001_SM_1000_NS12placeholders2_8E)
_ZN34_INTERNAL_d728f2c0_4_k_cu_a6c175346thrust24THRUST_300001_SM_1000_NS12placeholders2_8E:
	.zero		1
	.type		_ZN34_INTERNAL_d728f2c0_4_k_cu_a6c175344cuda3std3__45__cpo4rendE,@object
	.size		_ZN34_INTERNAL_d728f2c0_4_k_cu_a6c175344cuda3std3__45__cpo4rendE,(_ZN34_INTERNAL_d728f2c0_4_k_cu_a6c175344cuda3std6ranges3__45__cpo9iter_swapE - _ZN34_INTERNAL_d728f2c0_4_k_cu_a6c175344cuda3std3__45__cpo4rendE)
_ZN34_INTERNAL_d728f2c0_4_k_cu_a6c175344cuda3std3__45__cpo4rendE:
	.zero		1
	.type		_ZN34_INTERNAL_d728f2c0_4_k_cu_a6c175344cuda3std6ranges3__45__cpo9iter_swapE,@object
	.size		_ZN34_INTERNAL_d728f2c0_4_k_cu_a6c175344cuda3std6ranges3__45__cpo9iter_swapE,(_ZN34_INTERNAL_d728f2c0_4_k_cu_a6c175344cuda3std3__48unexpectE - _ZN34_INTERNAL_d728f2c0_4_k_cu_a6c175344cuda3std6ranges3__45__cpo9iter_swapE)
_ZN34_INTERNAL_d728f2c0_4_k_cu_a6c175344cuda3std6ranges3__45__cpo9iter_swapE:
	.zero		1
	.type		_ZN34_INTERNAL_d728f2c0_4_k_cu_a6c175344cuda3std3__48unexpectE,@object
	.size		_ZN34_INTERNAL_d728f2c0_4_k_cu_a6c175344cuda3std3__48unexpectE,(_ZN34_INTERNAL_d728f2c0_4_k_cu_a6c175346thrust24THRUST_300001_SM_1000_NS6system6detail10sequential3seqE - _ZN34_INTERNAL_d728f2c0_4_k_cu_a6c175344cuda3std3__48unexpectE)
_ZN34_INTERNAL_d728f2c0_4_k_cu_a6c175344cuda3std3__48unexpectE:
	.zero		1
	.type		_ZN34_INTERNAL_d728f2c0_4_k_cu_a6c175346thrust24THRUST_300001_SM_1000_NS6system6detail10sequential3seqE,@object
	.size		_ZN34_INTERNAL_d728f2c0_4_k_cu_a6c175346thrust24THRUST_300001_SM_1000_NS6system6detail10sequential3seqE,(.L_29 - _ZN34_INTERNAL_d728f2c0_4_k_cu_a6c175346thrust24THRUST_300001_SM_1000_NS6system6detail10sequential3seqE)
_ZN34_INTERNAL_d728f2c0_4_k_cu_a6c175346thrust24THRUST_300001_SM_1000_NS6system6detail10sequential3seqE:
	.zero		1
.L_29:


//--------------------- .nv.shared._Z8initDataPii --------------------------
	.section	.nv.shared._Z8initDataPii,"aw",@nobits
	.sectionflags	@""
	.align	16
	.zero		1024


//--------------------- .nv.shared._Z13cub_scan_testv --------------------------
	.section	.nv.shared._Z13cub_scan_testv,"aw",@nobits
	.sectionflags	@""
	.align	16
.nv.shared._Z13cub_scan_testv:
	.zero		1200


//--------------------- .nv.shared._Z7prescanPiS_i --------------------------
	.section	.nv.shared._Z7prescanPiS_i,"aw",@nobits
	.sectionflags	@""
	.align	16
	.zero		1024


//--------------------- .nv.constant0._ZN3cub18CUB_300001_SM_10006detail11EmptyKernelIvEEvv --------------------------
	.section	.nv.constant0._ZN3cub18CUB_300001_SM_10006detail11EmptyKernelIvEEvv,"a",@progbits
	.sectionflags	@""
	.align	4
.nv.constant0._ZN3cub18CUB_300001_SM_10006detail11EmptyKernelIvEEvv:
	.zero		896


//--------------------- .nv.constant0._Z8initDataPii --------------------------
	.section	.nv.constant0._Z8initDataPii,"a",@progbits
	.sectionflags	@""
	.align	4
.nv.constant0._Z8initDataPii:
	.zero		908


//--------------------- .nv.constant0._Z13cub_scan_testv --------------------------
	.section	.nv.constant0._Z13cub_scan_testv,"a",@progbits
	.sectionflags	@""
	.align	4
.nv.constant0._Z13cub_scan_testv:
	.zero		896


//--------------------- .nv.constant0._Z7prescanPiS_i --------------------------
	.section	.nv.constant0._Z7prescanPiS_i,"a",@progbits
	.sectionflags	@""
	.align	4
.nv.constant0._Z7prescanPiS_i:
	.zero		916


//--------------------- SYMBOLS --------------------------

	.type		.nv.reservedSmem.offset0,@object
	.size		.nv.reservedSmem.offset0,0x4
	.type		.nv.reservedSmem.cap,@object
	.size		.nv.reservedSmem.cap,0x4
	.type		vprintf,@function
